//
// Generated by NVIDIA NVVM Compiler
//
// Compiler Build ID: CL-36424714
// Cuda compilation tools, release 13.0, V13.0.88
// Based on NVVM 20.0.0
//

.version 9.0
.target sm_100
.address_size 64

	// .globl	_ZN10dublin_gpu19gpu_popcount_kernelEPKmPjm

.visible .entry _ZN10dublin_gpu19gpu_popcount_kernelEPKmPjm(
	.param .u64 .ptr .align 1 _ZN10dublin_gpu19gpu_popcount_kernelEPKmPjm_param_0,
	.param .u64 .ptr .align 1 _ZN10dublin_gpu19gpu_popcount_kernelEPKmPjm_param_1,
	.param .u64 _ZN10dublin_gpu19gpu_popcount_kernelEPKmPjm_param_2
)
{
	.reg .pred 	%p<2>;
	.reg .b32 	%r<6>;
	.reg .b64 	%rd<12>;

	ld.param.u64 	%rd2, [_ZN10dublin_gpu19gpu_popcount_kernelEPKmPjm_param_0];
	ld.param.u64 	%rd3, [_ZN10dublin_gpu19gpu_popcount_kernelEPKmPjm_param_1];
	ld.param.u64 	%rd4, [_ZN10dublin_gpu19gpu_popcount_kernelEPKmPjm_param_2];
	mov.u32 	%r1, %ctaid.x;
	mov.u32 	%r2, %ntid.x;
	mov.u32 	%r3, %tid.x;
	mad.lo.s32 	%r4, %r1, %r2, %r3;
	cvt.u64.u32 	%rd1, %r4;
	setp.le.u64 	%p1, %rd4, %rd1;
	@%p1 bra 	$L__BB0_2;
	cvta.to.global.u64 	%rd5, %rd2;
	cvta.to.global.u64 	%rd6, %rd3;
	shl.b64 	%rd7, %rd1, 3;
	add.s64 	%rd8, %rd5, %rd7;
	ld.global.nc.u64 	%rd9, [%rd8];
	popc.b64 	%r5, %rd9;
	shl.b64 	%rd10, %rd1, 2;
	add.s64 	%rd11, %rd6, %rd10;
	st.global.u32 	[%rd11], %r5;
$L__BB0_2:
	ret;

}
	// .globl	_ZN10dublin_gpu29hierarchical_consensus_kernelEPKhPmS2_mm
.visible .entry _ZN10dublin_gpu29hierarchical_consensus_kernelEPKhPmS2_mm(
	.param .u64 .ptr .align 1 _ZN10dublin_gpu29hierarchical_consensus_kernelEPKhPmS2_mm_param_0,
	.param .u64 .ptr .align 1 _ZN10dublin_gpu29hierarchical_consensus_kernelEPKhPmS2_mm_param_1,
	.param .u64 .ptr .align 1 _ZN10dublin_gpu29hierarchical_consensus_kernelEPKhPmS2_mm_param_2,
	.param .u64 _ZN10dublin_gpu29hierarchical_consensus_kernelEPKhPmS2_mm_param_3,
	.param .u64 _ZN10dublin_gpu29hierarchical_consensus_kernelEPKhPmS2_mm_param_4
)
{
	.reg .pred 	%p<27>;
	.reg .b16 	%rs<31>;
	.reg .b32 	%r<11>;
	.reg .b64 	%rd<139>;

	ld.param.u64 	%rd34, [_ZN10dublin_gpu29hierarchical_consensus_kernelEPKhPmS2_mm_param_0];
	ld.param.u64 	%rd30, [_ZN10dublin_gpu29hierarchical_consensus_kernelEPKhPmS2_mm_param_1];
	ld.param.u64 	%rd31, [_ZN10dublin_gpu29hierarchical_consensus_kernelEPKhPmS2_mm_param_2];
	ld.param.u64 	%rd32, [_ZN10dublin_gpu29hierarchical_consensus_kernelEPKhPmS2_mm_param_3];
	ld.param.u64 	%rd33, [_ZN10dublin_gpu29hierarchical_consensus_kernelEPKhPmS2_mm_param_4];
	cvta.to.global.u64 	%rd1, %rd34;
	mov.u32 	%r1, %ctaid.x;
	mov.u32 	%r2, %ntid.x;
	mov.u32 	%r3, %tid.x;
	mad.lo.s32 	%r4, %r1, %r2, %r3;
	cvt.u64.u32 	%rd2, %r4;
	setp.le.u64 	%p1, %rd32, %rd2;
	@%p1 bra 	$L__BB1_15;
	setp.eq.s64 	%p2, %rd33, 0;
	mov.b64 	%rd138, 0;
	@%p2 bra 	$L__BB1_13;
	and.b64  	%rd3, %rd33, 7;
	setp.lt.u64 	%p3, %rd33, 8;
	mov.b64 	%rd133, 0;
	mov.u64 	%rd138, %rd133;
	@%p3 bra 	$L__BB1_5;
	and.b64  	%rd133, %rd33, -8;
	neg.s64 	%rd5, %rd133;
	add.s64 	%rd126, %rd1, %rd2;
	shl.b64 	%rd7, %rd32, 3;
	mov.b64 	%rd127, 0;
	mov.u64 	%rd138, %rd127;
$L__BB1_4:
	.pragma "nounroll";
	ld.global.nc.u8 	%rs1, [%rd126];
	cvt.u16.u8 	%rs2, %rs1;
	setp.eq.s16 	%p4, %rs2, 0;
	cvt.u32.u64 	%r5, %rd127;
	mov.b64 	%rd39, 1;
	shl.b64 	%rd40, %rd39, %r5;
	selp.b64 	%rd41, 0, %rd40, %p4;
	or.b64  	%rd42, %rd41, %rd138;
	add.s64 	%rd43, %rd126, %rd32;
	ld.global.nc.u8 	%rs3, [%rd43];
	cvt.u16.u8 	%rs4, %rs3;
	setp.eq.s16 	%p5, %rs4, 0;
	mov.b64 	%rd44, 2;
	shl.b64 	%rd45, %rd44, %r5;
	selp.b64 	%rd46, 0, %rd45, %p5;
	or.b64  	%rd47, %rd46, %rd42;
	add.s64 	%rd48, %rd43, %rd32;
	ld.global.nc.u8 	%rs5, [%rd48];
	cvt.u16.u8 	%rs6, %rs5;
	setp.eq.s16 	%p6, %rs6, 0;
	mov.b64 	%rd49, 4;
	shl.b64 	%rd50, %rd49, %r5;
	selp.b64 	%rd51, 0, %rd50, %p6;
	or.b64  	%rd52, %rd51, %rd47;
	add.s64 	%rd53, %rd48, %rd32;
	ld.global.nc.u8 	%rs7, [%rd53];
	cvt.u16.u8 	%rs8, %rs7;
	setp.eq.s16 	%p7, %rs8, 0;
	mov.b64 	%rd54, 8;
	shl.b64 	%rd55, %rd54, %r5;
	selp.b64 	%rd56, 0, %rd55, %p7;
	or.b64  	%rd57, %rd56, %rd52;
	add.s64 	%rd58, %rd53, %rd32;
	ld.global.nc.u8 	%rs9, [%rd58];
	cvt.u16.u8 	%rs10, %rs9;
	setp.eq.s16 	%p8, %rs10, 0;
	mov.b64 	%rd59, 16;
	shl.b64 	%rd60, %rd59, %r5;
	selp.b64 	%rd61, 0, %rd60, %p8;
	or.b64  	%rd62, %rd61, %rd57;
	add.s64 	%rd63, %rd58, %rd32;
	ld.global.nc.u8 	%rs11, [%rd63];
	cvt.u16.u8 	%rs12, %rs11;
	setp.eq.s16 	%p9, %rs12, 0;
	mov.b64 	%rd64, 32;
	shl.b64 	%rd65, %rd64, %r5;
	selp.b64 	%rd66, 0, %rd65, %p9;
	or.b64  	%rd67, %rd66, %rd62;
	add.s64 	%rd68, %rd63, %rd32;
	ld.global.nc.u8 	%rs13, [%rd68];
	cvt.u16.u8 	%rs14, %rs13;
	setp.eq.s16 	%p10, %rs14, 0;
	mov.b64 	%rd69, 64;
	shl.b64 	%rd70, %rd69, %r5;
	selp.b64 	%rd71, 0, %rd70, %p10;
	or.b64  	%rd72, %rd71, %rd67;
	add.s64 	%rd73, %rd68, %rd32;
	ld.global.nc.u8 	%rs15, [%rd73];
	cvt.u16.u8 	%rs16, %rs15;
	setp.eq.s16 	%p11, %rs16, 0;
	mov.b64 	%rd74, 128;
	shl.b64 	%rd75, %rd74, %r5;
	selp.b64 	%rd76, 0, %rd75, %p11;
	or.b64  	%rd138, %rd76, %rd72;
	add.s64 	%rd127, %rd127, 8;
	add.s64 	%rd77, %rd5, %rd127;
	add.s64 	%rd126, %rd126, %rd7;
	setp.ne.s64 	%p12, %rd77, 0;
	@%p12 bra 	$L__BB1_4;
$L__BB1_5:
	setp.eq.s64 	%p13, %rd3, 0;
	@%p13 bra 	$L__BB1_13;
	and.b64  	%rd17, %rd33, 3;
	setp.lt.u64 	%p14, %rd3, 4;
	@%p14 bra 	$L__BB1_8;
	mad.lo.s64 	%rd79, %rd133, %rd32, %rd2;
	add.s64 	%rd80, %rd1, %rd79;
	ld.global.nc.u8 	%rs17, [%rd80];
	cvt.u16.u8 	%rs18, %rs17;
	setp.eq.s16 	%p15, %rs18, 0;
	cvt.u32.u64 	%r6, %rd133;
	mov.b64 	%rd81, 1;
	shl.b64 	%rd82, %rd81, %r6;
	selp.b64 	%rd83, 0, %rd82, %p15;
	add.s64 	%rd84, %rd80, %rd32;
	ld.global.nc.u8 	%rs19, [%rd84];
	cvt.u16.u8 	%rs20, %rs19;
	setp.eq.s16 	%p16, %rs20, 0;
	mov.b64 	%rd85, 2;
	shl.b64 	%rd86, %rd85, %r6;
	selp.b64 	%rd87, 0, %rd86, %p16;
	or.b64  	%rd88, %rd83, %rd87;
	add.s64 	%rd89, %rd84, %rd32;
	ld.global.nc.u8 	%rs21, [%rd89];
	cvt.u16.u8 	%rs22, %rs21;
	setp.eq.s16 	%p17, %rs22, 0;
	mov.b64 	%rd90, 4;
	shl.b64 	%rd91, %rd90, %r6;
	selp.b64 	%rd92, 0, %rd91, %p17;
	or.b64  	%rd93, %rd88, %rd92;
	add.s64 	%rd94, %rd89, %rd32;
	ld.global.nc.u8 	%rs23, [%rd94];
	cvt.u16.u8 	%rs24, %rs23;
	setp.eq.s16 	%p18, %rs24, 0;
	mov.b64 	%rd95, 8;
	shl.b64 	%rd96, %rd95, %r6;
	selp.b64 	%rd97, 0, %rd96, %p18;
	or.b64  	%rd98, %rd93, %rd97;
	or.b64  	%rd138, %rd98, %rd138;
	add.s64 	%rd133, %rd133, 4;
$L__BB1_8:
	setp.eq.s64 	%p19, %rd17, 0;
	@%p19 bra 	$L__BB1_13;
	setp.eq.s64 	%p20, %rd17, 1;
	@%p20 bra 	$L__BB1_11;
	mad.lo.s64 	%rd100, %rd133, %rd32, %rd2;
	add.s64 	%rd101, %rd1, %rd100;
	ld.global.nc.u8 	%rs25, [%rd101];
	cvt.u16.u8 	%rs26, %rs25;
	setp.eq.s16 	%p21, %rs26, 0;
	cvt.u32.u64 	%r7, %rd133;
	mov.b64 	%rd102, 1;
	shl.b64 	%rd103, %rd102, %r7;
	selp.b64 	%rd104, 0, %rd103, %p21;
	add.s64 	%rd105, %rd101, %rd32;
	ld.global.nc.u8 	%rs27, [%rd105];
	cvt.u16.u8 	%rs28, %rs27;
	setp.eq.s16 	%p22, %rs28, 0;
	mov.b64 	%rd106, 2;
	shl.b64 	%rd107, %rd106, %r7;
	selp.b64 	%rd108, 0, %rd107, %p22;
	or.b64  	%rd109, %rd104, %rd108;
	or.b64  	%rd138, %rd109, %rd138;
	add.s64 	%rd133, %rd133, 2;
$L__BB1_11:
	and.b64  	%rd110, %rd33, 1;
	setp.eq.b64 	%p23, %rd110, 1;
	not.pred 	%p24, %p23;
	@%p24 bra 	$L__BB1_13;
	mad.lo.s64 	%rd111, %rd133, %rd32, %rd2;
	add.s64 	%rd112, %rd1, %rd111;
	ld.global.nc.u8 	%rs29, [%rd112];
	cvt.u16.u8 	%rs30, %rs29;
	setp.eq.s16 	%p25, %rs30, 0;
	cvt.u32.u64 	%r8, %rd133;
	mov.b64 	%rd113, 1;
	shl.b64 	%rd114, %rd113, %r8;
	selp.b64 	%rd115, 0, %rd114, %p25;
	or.b64  	%rd138, %rd115, %rd138;
$L__BB1_13:
	cvta.to.global.u64 	%rd116, %rd30;
	shl.b64 	%rd117, %rd2, 3;
	add.s64 	%rd118, %rd116, %rd117;
	st.global.u64 	[%rd118], %rd138;
	setp.eq.s64 	%p26, %rd138, 0;
	@%p26 bra 	$L__BB1_15;
	cvta.to.global.u64 	%rd119, %rd31;
	shr.u64 	%rd120, %rd2, 3;
	and.b64  	%rd121, %rd120, 536870904;
	add.s64 	%rd122, %rd119, %rd121;
	cvt.u32.u64 	%r9, %rd2;
	and.b32  	%r10, %r9, 63;
	mov.b64 	%rd123, 1;
	shl.b64 	%rd124, %rd123, %r10;
	atom.global.or.b64 	%rd125, [%rd122], %rd124;
$L__BB1_15:
	ret;

}
	// .globl	_ZN10dublin_gpu31tensor_algebraic_lifting_kernelEPK6__halfP7__half2m
.visible .entry _ZN10dublin_gpu31tensor_algebraic_lifting_kernelEPK6__halfP7__half2m(
	.param .u64 .ptr .align 1 _ZN10dublin_gpu31tensor_algebraic_lifting_kernelEPK6__halfP7__half2m_param_0,
	.param .u64 .ptr .align 1 _ZN10dublin_gpu31tensor_algebraic_lifting_kernelEPK6__halfP7__half2m_param_1,
	.param .u64 _ZN10dublin_gpu31tensor_algebraic_lifting_kernelEPK6__halfP7__half2m_param_2
)
{
	.reg .pred 	%p<4>;
	.reg .b16 	%rs<12>;
	.reg .b32 	%r<8>;
	.reg .b32 	%f<3>;
	.reg .b64 	%rd<13>;

	ld.param.u64 	%rd5, [_ZN10dublin_gpu31tensor_algebraic_lifting_kernelEPK6__halfP7__half2m_param_0];
	ld.param.u64 	%rd6, [_ZN10dublin_gpu31tensor_algebraic_lifting_kernelEPK6__halfP7__half2m_param_1];
	ld.param.u64 	%rd7, [_ZN10dublin_gpu31tensor_algebraic_lifting_kernelEPK6__halfP7__half2m_param_2];
	mov.u32 	%r3, %ctaid.x;
	mov.u32 	%r4, %ntid.x;
	mov.u32 	%r5, %tid.x;
	mad.lo.s32 	%r1, %r3, %r4, %r5;
	mul.wide.u32 	%rd1, %r1, 2;
	setp.ge.u64 	%p1, %rd1, %rd7;
	@%p1 bra 	$L__BB2_6;
	cvta.to.global.u64 	%rd8, %rd5;
	mul.wide.u32 	%rd9, %r1, 4;
	add.s64 	%rd2, %rd8, %rd9;
	ld.global.nc.u16 	%rs1, [%rd2];
	add.s64 	%rd3, %rd1, 1;
	setp.ge.u64 	%p2, %rd3, %rd7;
	@%p2 bra 	$L__BB2_3;
	ld.global.nc.u16 	%rs11, [%rd2+2];
	bra.uni 	$L__BB2_4;
$L__BB2_3:
	mov.f32 	%f1, 0f00000000;
	// begin inline asm
	{  cvt.rn.f16.f32 %rs11, %f1;}

	// end inline asm
$L__BB2_4:
	mov.f32 	%f2, 0f00000000;
	// begin inline asm
	{  cvt.rn.f16.f32 %rs6, %f2;}

	// end inline asm
	// begin inline asm
	{  mov.b32 %r6, {%rs1,%rs6};}

	// end inline asm
	// begin inline asm
	{  mov.b32 %r7, {%rs11,%rs6};}

	// end inline asm
	mul.wide.u32 	%rd10, %r1, 8;
	cvta.to.global.u64 	%rd11, %rd6;
	add.s64 	%rd4, %rd11, %rd10;
	st.global.u32 	[%rd4], %r6;
	shr.u64 	%rd12, %rd7, 1;
	setp.ge.u64 	%p3, %rd3, %rd12;
	@%p3 bra 	$L__BB2_6;
	st.global.u32 	[%rd4+4], %r7;
$L__BB2_6:
	ret;

}


// ===== COMPILED SASS (sm_100) =====

	.target	sm_100

	.elftype	@"ET_EXEC"


//--------------------- .note.nv.tkinfo           --------------------------
	.section	.note.nv.tkinfo,"",@"SHT_NOTE"
	.sectionflags	@"SHF_NOTE_NV_TKINFO"
	.tkinfo
        /*0018*/ 	.word	0x00000002
        /*0030*/ 	.string	""
        /*0030*/ 	.string	"ptxas"
        /*0030*/ 	.string	"Cuda compilation tools, release 13.0, V13.0.88"
        /*0030*/ 	.string	"Build cuda_13.0.r13.0/compiler.36424714_0"
        /*0030*/ 	.string	"-arch sm_100 -m 64 "



//--------------------- .note.nv.cuinfo           --------------------------
	.section	.note.nv.cuinfo,"",@"SHT_NOTE"
	.sectionflags	@"SHF_NOTE_NV_CUINFO"
        /*0018*/ 	.short	0x0002
        /*001a*/ 	.short	0x0064
        /*001c*/ 	.short	0x0082
	.zero		2


//--------------------- .nv.info                  --------------------------
	.section	.nv.info,"",@"SHT_CUDA_INFO"
	.align	4


	//----- nvinfo : EIATTR_REGCOUNT
	.align		4
        /*0000*/ 	.byte	0x04, 0x2f
        /*0002*/ 	.short	(.L_1 - .L_0)
	.align		4
.L_0:
        /*0004*/ 	.word	index@(_ZN10dublin_gpu19gpu_popcount_kernelEPKmPjm)
        /*0008*/ 	.word	0x0000000a


	//----- nvinfo : EIATTR_FRAME_SIZE
	.align		4
.L_1:
        /*000c*/ 	.byte	0x04, 0x11
        /*000e*/ 	.short	(.L_3 - .L_2)
	.align		4
.L_2:
        /*0010*/ 	.word	index@(_ZN10dublin_gpu19gpu_popcount_kernelEPKmPjm)
        /*0014*/ 	.word	0x00000000


	//----- nvinfo : EIATTR_REGCOUNT
	.align		4
.L_3:
        /*0018*/ 	.byte	0x04, 0x2f
        /*001a*/ 	.short	(.L_5 - .L_4)
	.align		4
.L_4:
        /*001c*/ 	.word	index@(_ZN10dublin_gpu29hierarchical_consensus_kernelEPKhPmS2_mm)
        /*0020*/ 	.word	0x0000001e


	//----- nvinfo : EIATTR_FRAME_SIZE
	.align		4
.L_5:
        /*0024*/ 	.byte	0x04, 0x11
        /*0026*/ 	.short	(.L_7 - .L_6)
	.align		4
.L_6:
        /*0028*/ 	.word	index@(_ZN10dublin_gpu29hierarchical_consensus_kernelEPKhPmS2_mm)
        /*002c*/ 	.word	0x00000000


	//----- nvinfo : EIATTR_REGCOUNT
	.align		4
.L_7:
        /*0030*/ 	.byte	0x04, 0x2f
        /*0032*/ 	.short	(.L_9 - .L_8)
	.align		4
.L_8:
        /*0034*/ 	.word	index@(_ZN10dublin_gpu31tensor_algebraic_lifting_kernelEPK6__halfP7__half2m)
        /*0038*/ 	.word	0x0000000c


	//----- nvinfo : EIATTR_FRAME_SIZE
	.align		4
.L_9:
        /*003c*/ 	.byte	0x04, 0x11
        /*003e*/ 	.short	(.L_11 - .L_10)
	.align		4
.L_10:
        /*0040*/ 	.word	index@(_ZN10dublin_gpu31tensor_algebraic_lifting_kernelEPK6__halfP7__half2m)
        /*0044*/ 	.word	0x00000000


	//----- nvinfo : EIATTR_MIN_STACK_SIZE
	.align		4
.L_11:
        /*0048*/ 	.byte	0x04, 0x12
        /*004a*/ 	.short	(.L_13 - .L_12)
	.align		4
.L_12:
        /*004c*/ 	.word	index@(_ZN10dublin_gpu31tensor_algebraic_lifting_kernelEPK6__halfP7__half2m)
        /*0050*/ 	.word	0x00000000


	//----- nvinfo : EIATTR_MIN_STACK_SIZE
	.align		4
.L_13:
        /*0054*/ 	.byte	0x04, 0x12
        /*0056*/ 	.short	(.L_15 - .L_14)
	.align		4
.L_14:
        /*0058*/ 	.word	index@(_ZN10dublin_gpu29hierarchical_consensus_kernelEPKhPmS2_mm)
        /*005c*/ 	.word	0x00000000


	//----- nvinfo : EIATTR_MIN_STACK_SIZE
	.align		4
.L_15:
        /*0060*/ 	.byte	0x04, 0x12
        /*0062*/ 	.short	(.L_17 - .L_16)
	.align		4
.L_16:
        /*0064*/ 	.word	index@(_ZN10dublin_gpu19gpu_popcount_kernelEPKmPjm)
        /*0068*/ 	.word	0x00000000
.L_17:


//--------------------- .nv.compat                --------------------------
	.section	.nv.compat,"",@"SHT_CUDA_COMPAT_INFO"
	.align	4
        /*0000*/ 	.byte	0x02, 0x09, 0x00, 0x00, 0x02, 0x02, 0x01, 0x00, 0x02, 0x05, 0x05, 0x00, 0x03, 0x07, 0x01, 0x01
        /*0010*/ 	.byte	0x02, 0x03, 0x00, 0x00, 0x02, 0x06, 0x01, 0x00, 0x04, 0x0b, 0x08, 0x00, 0x09, 0x00, 0x00, 0x00
        /*0020*/ 	.byte	0x00, 0x00, 0x00, 0x00


//--------------------- .nv.info._ZN10dublin_gpu31tensor_algebraic_lifting_kernelEPK6__halfP7__half2m --------------------------
	.section	.nv.info._ZN10dublin_gpu31tensor_algebraic_lifting_kernelEPK6__halfP7__half2m,"",@"SHT_CUDA_INFO"
	.sectionflags	@""
	.align	4


	//----- nvinfo : EIATTR_CUDA_API_VERSION
	.align		4
        /*0000*/ 	.byte	0x04, 0x37
        /*0002*/ 	.short	(.L_19 - .L_18)
.L_18:
        /*0004*/ 	.word	0x00000082


	//----- nvinfo : EIATTR_KPARAM_INFO
	.align		4
.L_19:
        /*0008*/ 	.byte	0x04, 0x17
        /*000a*/ 	.short	(.L_21 - .L_20)
.L_20:
        /*000c*/ 	.word	0x00000000
        /*0010*/ 	.short	0x0002
        /*0012*/ 	.short	0x0010
        /*0014*/ 	.byte	0x00, 0xf0, 0x21, 0x00


	//----- nvinfo : EIATTR_KPARAM_INFO
	.align		4
.L_21:
        /*0018*/ 	.byte	0x04, 0x17
        /*001a*/ 	.short	(.L_23 - .L_22)
.L_22:
        /*001c*/ 	.word	0x00000000
        /*0020*/ 	.short	0x0001
        /*0022*/ 	.short	0x0008
        /*0024*/ 	.byte	0x00, 0xf5, 0x21, 0x00


	//----- nvinfo : EIATTR_KPARAM_INFO
	.align		4
.L_23:
        /*0028*/ 	.byte	0x04, 0x17
        /*002a*/ 	.short	(.L_25 - .L_24)
.L_24:
        /*002c*/ 	.word	0x00000000
        /*0030*/ 	.short	0x0000
        /*0032*/ 	.short	0x0000
        /*0034*/ 	.byte	0x00, 0xf5, 0x21, 0x00


	//----- nvinfo : EIATTR_SPARSE_MMA_MASK
	.align		4
.L_25:
        /*0038*/ 	.byte	0x03, 0x50
        /*003a*/ 	.short	0x0000


	//----- nvinfo : EIATTR_MAXREG_COUNT
	.align		4
        /*003c*/ 	.byte	0x03, 0x1b
        /*003e*/ 	.short	0x00ff


	//----- nvinfo : EIATTR_MERCURY_ISA_VERSION
	.align		4
        /*0040*/ 	.byte	0x03, 0x5f
        /*0042*/ 	.short	0x0101


	//----- nvinfo : EIATTR_VRC_CTA_INIT_COUNT
	.align		4
        /*0044*/ 	.byte	0x02, 0x4a
	.zero		1
	.zero		1


	//----- nvinfo : EIATTR_EXIT_INSTR_OFFSETS
	.align		4
        /*0048*/ 	.byte	0x04, 0x1c
        /*004a*/ 	.short	(.L_27 - .L_26)


	//   ....[0]....
.L_26:
        /*004c*/ 	.word	0x00000090


	//   ....[1]....
        /*0050*/ 	.word	0x000001d0


	//   ....[2]....
        /*0054*/ 	.word	0x000001f0


	//----- nvinfo : EIATTR_CBANK_PARAM_SIZE
	.align		4
.L_27:
        /*0058*/ 	.byte	0x03, 0x19
        /*005a*/ 	.short	0x0018


	//----- nvinfo : EIATTR_PARAM_CBANK
	.align		4
        /*005c*/ 	.byte	0x04, 0x0a
        /*005e*/ 	.short	(.L_29 - .L_28)
	.align		4
.L_28:
        /*0060*/ 	.word	index@(.nv.constant0._ZN10dublin_gpu31tensor_algebraic_lifting_kernelEPK6__halfP7__half2m)
        /*0064*/ 	.short	0x0380
        /*0066*/ 	.short	0x0018


	//----- nvinfo : EIATTR_SW_WAR
	.align		4
.L_29:
        /*0068*/ 	.byte	0x04, 0x36
        /*006a*/ 	.short	(.L_31 - .L_30)
.L_30:
        /*006c*/ 	.word	0x00000008
.L_31:


//--------------------- .nv.info._ZN10dublin_gpu29hierarchical_consensus_kernelEPKhPmS2_mm --------------------------
	.section	.nv.info._ZN10dublin_gpu29hierarchical_consensus_kernelEPKhPmS2_mm,"",@"SHT_CUDA_INFO"
	.sectionflags	@""
	.align	4


	//----- nvinfo : EIATTR_CUDA_API_VERSION
	.align		4
        /*0000*/ 	.byte	0x04, 0x37
        /*0002*/ 	.short	(.L_33 - .L_32)
.L_32:
        /*0004*/ 	.word	0x00000082


	//----- nvinfo : EIATTR_KPARAM_INFO
	.align		4
.L_33:
        /*0008*/ 	.byte	0x04, 0x17
        /*000a*/ 	.short	(.L_35 - .L_34)
.L_34:
        /*000c*/ 	.word	0x00000000
        /*0010*/ 	.short	0x0004
        /*0012*/ 	.short	0x0020
        /*0014*/ 	.byte	0x00, 0xf0, 0x21, 0x00


	//----- nvinfo : EIATTR_KPARAM_INFO
	.align		4
.L_35:
        /*0018*/ 	.byte	0x04, 0x17
        /*001a*/ 	.short	(.L_37 - .L_36)
.L_36:
        /*001c*/ 	.word	0x00000000
        /*0020*/ 	.short	0x0003
        /*0022*/ 	.short	0x0018
        /*0024*/ 	.byte	0x00, 0xf0, 0x21, 0x00


	//----- nvinfo : EIATTR_KPARAM_INFO
	.align		4
.L_37:
        /*0028*/ 	.byte	0x04, 0x17
        /*002a*/ 	.short	(.L_39 - .L_38)
.L_38:
        /*002c*/ 	.word	0x00000000
        /*0030*/ 	.short	0x0002
        /*0032*/ 	.short	0x0010
        /*0034*/ 	.byte	0x00, 0xf5, 0x21, 0x00


	//----- nvinfo : EIATTR_KPARAM_INFO
	.align		4
.L_39:
        /*0038*/ 	.byte	0x04, 0x17
        /*003a*/ 	.short	(.L_41 - .L_40)
.L_40:
        /*003c*/ 	.word	0x00000000
        /*0040*/ 	.short	0x0001
        /*0042*/ 	.short	0x0008
        /*0044*/ 	.byte	0x00, 0xf5, 0x21, 0x00


	//----- nvinfo : EIATTR_KPARAM_INFO
	.align		4
.L_41:
        /*0048*/ 	.byte	0x04, 0x17
        /*004a*/ 	.short	(.L_43 - .L_42)
.L_42:
        /*004c*/ 	.word	0x00000000
        /*0050*/ 	.short	0x0000
        /*0052*/ 	.short	0x0000
        /*0054*/ 	.byte	0x00, 0xf5, 0x21, 0x00


	//----- nvinfo : EIATTR_SPARSE_MMA_MASK
	.align		4
.L_43:
        /*0058*/ 	.byte	0x03, 0x50
        /*005a*/ 	.short	0x0000


	//----- nvinfo : EIATTR_MAXREG_COUNT
	.align		4
        /*005c*/ 	.byte	0x03, 0x1b
        /*005e*/ 	.short	0x00ff


	//----- nvinfo : EIATTR_MERCURY_ISA_VERSION
	.align		4
        /*0060*/ 	.byte	0x03, 0x5f
        /*0062*/ 	.short	0x0101


	//----- nvinfo : EIATTR_VRC_CTA_INIT_COUNT
	.align		4
        /*0064*/ 	.byte	0x02, 0x4a
	.zero		1
	.zero		1


	//----- nvinfo : EIATTR_EXIT_INSTR_OFFSETS
	.align		4
        /*0068*/ 	.byte	0x04, 0x1c
        /*006a*/ 	.short	(.L_45 - .L_44)


	//   ....[0]....
.L_44:
        /*006c*/ 	.word	0x00000080


	//   ....[1]....
        /*0070*/ 	.word	0x00000ef0


	//   ....[2]....
        /*0074*/ 	.word	0x00000fa0


	//----- nvinfo : EIATTR_CBANK_PARAM_SIZE
	.align		4
.L_45:
        /*0078*/ 	.byte	0x03, 0x19
        /*007a*/ 	.short	0x0028


	//----- nvinfo : EIATTR_PARAM_CBANK
	.align		4
        /*007c*/ 	.byte	0x04, 0x0a
        /*007e*/ 	.short	(.L_47 - .L_46)
	.align		4
.L_46:
        /*0080*/ 	.word	index@(.nv.constant0._ZN10dublin_gpu29hierarchical_consensus_kernelEPKhPmS2_mm)
        /*0084*/ 	.short	0x0380
        /*0086*/ 	.short	0x0028


	//----- nvinfo : EIATTR_SW_WAR
	.align		4
.L_47:
        /*0088*/ 	.byte	0x04, 0x36
        /*008a*/ 	.short	(.L_49 - .L_48)
.L_48:
        /*008c*/ 	.word	0x00000008
.L_49:


//--------------------- .nv.info._ZN10dublin_gpu19gpu_popcount_kernelEPKmPjm --------------------------
	.section	.nv.info._ZN10dublin_gpu19gpu_popcount_kernelEPKmPjm,"",@"SHT_CUDA_INFO"
	.sectionflags	@""
	.align	4


	//----- nvinfo : EIATTR_CUDA_API_VERSION
	.align		4
        /*0000*/ 	.byte	0x04, 0x37
        /*0002*/ 	.short	(.L_51 - .L_50)
.L_50:
        /*0004*/ 	.word	0x00000082


	//----- nvinfo : EIATTR_KPARAM_INFO
	.align		4
.L_51:
        /*0008*/ 	.byte	0x04, 0x17
        /*000a*/ 	.short	(.L_53 - .L_52)
.L_52:
        /*000c*/ 	.word	0x00000000
        /*0010*/ 	.short	0x0002
        /*0012*/ 	.short	0x0010
        /*0014*/ 	.byte	0x00, 0xf0, 0x21, 0x00


	//----- nvinfo : EIATTR_KPARAM_INFO
	.align		4
.L_53:
        /*0018*/ 	.byte	0x04, 0x17
        /*001a*/ 	.short	(.L_55 - .L_54)
.L_54:
        /*001c*/ 	.word	0x00000000
        /*0020*/ 	.short	0x0001
        /*0022*/ 	.short	0x0008
        /*0024*/ 	.byte	0x00, 0xf5, 0x21, 0x00


	//----- nvinfo : EIATTR_KPARAM_INFO
	.align		4
.L_55:
        /*0028*/ 	.byte	0x04, 0x17
        /*002a*/ 	.short	(.L_57 - .L_56)
.L_56:
        /*002c*/ 	.word	0x00000000
        /*0030*/ 	.short	0x0000
        /*0032*/ 	.short	0x0000
        /*0034*/ 	.byte	0x00, 0xf5, 0x21, 0x00


	//----- nvinfo : EIATTR_SPARSE_MMA_MASK
	.align		4
.L_57:
        /*0038*/ 	.byte	0x03, 0x50
        /*003a*/ 	.short	0x0000


	//----- nvinfo : EIATTR_MAXREG_COUNT
	.align		4
        /*003c*/ 	.byte	0x03, 0x1b
        /*003e*/ 	.short	0x00ff


	//----- nvinfo : EIATTR_MERCURY_ISA_VERSION
	.align		4
        /*0040*/ 	.byte	0x03, 0x5f
        /*0042*/ 	.short	0x0101


	//----- nvinfo : EIATTR_VRC_CTA_INIT_COUNT
	.align		4
        /*0044*/ 	.byte	0x02, 0x4a
	.zero		1
	.zero		1


	//----- nvinfo : EIATTR_EXIT_INSTR_OFFSETS
	.align		4
        /*0048*/ 	.byte	0x04, 0x1c
        /*004a*/ 	.short	(.L_59 - .L_58)


	//   ....[0]....
.L_58:
        /*004c*/ 	.word	0x00000080


	//   ....[1]....
        /*0050*/ 	.word	0x00000140


	//----- nvinfo : EIATTR_CBANK_PARAM_SIZE
	.align		4
.L_59:
        /*0054*/ 	.byte	0x03, 0x19
        /*0056*/ 	.short	0x0018


	//----- nvinfo : EIATTR_PARAM_CBANK
	.align		4
        /*0058*/ 	.byte	0x04, 0x0a
        /*005a*/ 	.short	(.L_61 - .L_60)
	.align		4
.L_60:
        /*005c*/ 	.word	index@(.nv.constant0._ZN10dublin_gpu19gpu_popcount_kernelEPKmPjm)
        /*0060*/ 	.short	0x0380
        /*0062*/ 	.short	0x0018


	//----- nvinfo : EIATTR_SW_WAR
	.align		4
.L_61:
        /*0064*/ 	.byte	0x04, 0x36
        /*0066*/ 	.short	(.L_63 - .L_62)
.L_62:
        /*0068*/ 	.word	0x00000008
.L_63:


//--------------------- .nv.callgraph             --------------------------
	.section	.nv.callgraph,"",@"SHT_CUDA_CALLGRAPH"
	.align	4
	.sectionentsize	8
	.align		4
        /*0000*/ 	.word	0x00000000
	.align		4
        /*0004*/ 	.word	0xffffffff
	.align		4
        /*0008*/ 	.word	0x00000000
	.align		4
        /*000c*/ 	.word	0xfffffffe
	.align		4
        /*0010*/ 	.word	0x00000000
	.align		4
        /*0014*/ 	.word	0xfffffffd
	.align		4
        /*0018*/ 	.word	0x00000000
	.align		4
        /*001c*/ 	.word	0xfffffffc


//--------------------- .text._ZN10dublin_gpu31tensor_algebraic_lifting_kernelEPK6__halfP7__half2m --------------------------
	.section	.text._ZN10dublin_gpu31tensor_algebraic_lifting_kernelEPK6__halfP7__half2m,"ax",@progbits
	.align	128
        .global         _ZN10dublin_gpu31tensor_algebraic_lifting_kernelEPK6__halfP7__half2m
        .type           _ZN10dublin_gpu31tensor_algebraic_lifting_kernelEPK6__halfP7__half2m,@function
        .size           _ZN10dublin_gpu31tensor_algebraic_lifting_kernelEPK6__halfP7__half2m,(.L_x_8 - _ZN10dublin_gpu31tensor_algebraic_lifting_kernelEPK6__halfP7__half2m)
        .other          _ZN10dublin_gpu31tensor_algebraic_lifting_kernelEPK6__halfP7__half2m,@"STO_CUDA_ENTRY STV_DEFAULT"
_ZN10dublin_gpu31tensor_algebraic_lifting_kernelEPK6__halfP7__half2m:
.text._ZN10dublin_gpu31tensor_algebraic_lifting_kernelEPK6__halfP7__half2m:
[----:B------:R-:W-:Y:S01]  /*0000*/  LDC R1, c[0x0][0x37c] ;  /* 0x0000df00ff017b82 */ /* 0x000fe20000000800 */
[----:B------:R-:W0:Y:S07]  /*0010*/  S2R R0, SR_TID.X ;  /* 0x0000000000007919 */ /* 0x000e2e0000002100 */
[----:B------:R-:W0:Y:S01]  /*0020*/  S2UR UR4, SR_CTAID.X ;  /* 0x00000000000479c3 */ /* 0x000e220000002500 */
[----:B------:R-:W1:Y:S07]  /*0030*/  LDCU.64 UR8, c[0x0][0x390] ;  /* 0x00007200ff0877ac */ /* 0x000e6e0008000a00 */
[----:B------:R-:W0:Y:S02]  /*0040*/  LDC R7, c[0x0][0x360] ;  /* 0x0000d800ff077b82 */ /* 0x000e240000000800 */
[----:B0-----:R-:W-:-:S04]  /*0050*/  IMAD R7, R7, UR4, R0 ;  /* 0x0000000407077c24 */ /* 0x001fc8000f8e0200 */
[----:B------:R-:W-:-:S03]  /*0060*/  IMAD.WIDE.U32 R2, R7, 0x2, RZ ;  /* 0x0000000207027825 */ /* 0x000fc600078e00ff */
[----:B-1----:R-:W-:-:S04]  /*0070*/  ISETP.GE.U32.AND P0, PT, R2, UR8, PT ;  /* 0x0000000802007c0c */ /* 0x002fc8000bf06070 */
[----:B------:R-:W-:-:S13]  /*0080*/  ISETP.GE.U32.AND.EX P0, PT, R3, UR9, PT, P0 ;  /* 0x0000000903007c0c */ /* 0x000fda000bf06100 */
[----:B------:R-:W-:Y:S05]  /*0090*/  @P0 EXIT ;  /* 0x000000000000094d */ /* 0x000fea0003800000 */
[----:B------:R-:W0:Y:S01]  /*00a0*/  LDC.64 R4, c[0x0][0x380] ;  /* 0x0000e000ff047b82 */ /* 0x000e220000000a00 */
[----:B------:R-:W-:Y:S01]  /*00b0*/  IADD3 R9, P0, PT, R2, 0x1, RZ ;  /* 0x0000000102097810 */ /* 0x000fe20007f1e0ff */
[----:B------:R-:W1:Y:S04]  /*00c0*/  LDCU.64 UR4, c[0x0][0x358] ;  /* 0x00006b00ff0477ac */ /* 0x000e680008000a00 */
[----:B------:R-:W-:Y:S01]  /*00d0*/  IMAD.X R8, RZ, RZ, R3, P0 ;  /* 0x000000ffff087224 */ /* 0x000fe200000e0603 */
[----:B------:R-:W-:-:S04]  /*00e0*/  ISETP.GE.U32.AND P0, PT, R9, UR8, PT ;  /* 0x0000000809007c0c */ /* 0x000fc8000bf06070 */
[----:B------:R-:W-:Y:S01]  /*00f0*/  ISETP.GE.U32.AND.EX P0, PT, R8, UR9, PT, P0 ;  /* 0x0000000908007c0c */ /* 0x000fe2000bf06100 */
[----:B0-----:R-:W-:Y:S02]  /*0100*/  IMAD.WIDE.U32 R2, R7, 0x4, R4 ;  /* 0x0000000407027825 */ /* 0x001fe400078e0004 */
[----:B------:R-:W0:Y:S03]  /*0110*/  LDC.64 R4, c[0x0][0x388] ;  /* 0x0000e200ff047b82 */ /* 0x000e260000000a00 */
[----:B-1----:R-:W2:Y:S07]  /*0120*/  LDG.E.U16.CONSTANT R0, desc[UR4][R2.64] ;  /* 0x0000000402007981 */ /* 0x002eae000c1e9500 */
[----:B------:R2:W3:Y:S01]  /*0130*/  @!P0 LDG.E.U16.CONSTANT R6, desc[UR4][R2.64+0x2] ;  /* 0x0000020402068981 */ /* 0x0004e2000c1e9500 */
[----:B------:R-:W-:-:S02]  /*0140*/  USHF.R.U64 UR6, UR8, 0x1, UR9 ;  /* 0x0000000108067899 */ /* 0x000fc40008001209 */
[----:B------:R-:W-:-:S04]  /*0150*/  USHF.R.U32.HI UR7, URZ, 0x1, UR9 ;  /* 0x00000001ff077899 */ /* 0x000fc80008011609 */
[----:B------:R-:W-:-:S04]  /*0160*/  ISETP.GE.U32.AND P1, PT, R9, UR6, PT ;  /* 0x0000000609007c0c */ /* 0x000fc8000bf26070 */
[----:B------:R-:W-:Y:S01]  /*0170*/  ISETP.GE.U32.AND.EX P1, PT, R8, UR7, PT, P1 ;  /* 0x0000000708007c0c */ /* 0x000fe2000bf26110 */
[----:B0-----:R-:W-:Y:S01]  /*0180*/  IMAD.WIDE.U32 R4, R7, 0x8, R4 ;  /* 0x0000000807047825 */ /* 0x001fe200078e0004 */
[----:B--2---:R-:W-:Y:S02]  /*0190*/  PRMT R3, R0, 0x5410, RZ ;  /* 0x0000541000037816 */ /* 0x004fe400000000ff */
[----:B------:R-:W-:-:S03]  /*01a0*/  @P0 PRMT R6, RZ, 0x7610, R6 ;  /* 0x00007610ff060816 */ /* 0x000fc60000000006 */
[----:B------:R3:W-:Y:S02]  /*01b0*/  STG.E desc[UR4][R4.64], R3 ;  /* 0x0000000304007986 */ /* 0x0007e4000c101904 */
[----:B---3--:R-:W-:-:S04]  /*01c0*/  PRMT R3, R6, 0x5410, RZ ;  /* 0x0000541006037816 */ /* 0x008fc800000000ff */
[----:B------:R-:W-:Y:S05]  /*01d0*/  @P1 EXIT ;  /* 0x000000000000194d */ /* 0x000fea0003800000 */
[----:B------:R-:W-:Y:S01]  /*01e0*/  STG.E desc[UR4][R4.64+0x4], R3 ;  /* 0x0000040304007986 */ /* 0x000fe2000c101904 */
[----:B------:R-:W-:Y:S05]  /*01f0*/  EXIT ;  /* 0x000000000000794d */ /* 0x000fea0003800000 */
.L_x_0:
[----:B------:R-:W-:-:S00]  /*0200*/  BRA `(.L_x_0) ;  /* 0xfffffffc00fc7947 */ /* 0x000fc0000383ffff */
[----:B------:R-:W-:-:S00]  /*0210*/  NOP ;  /* 0x0000000000007918 */ /* 0x000fc00000000000 */
        /* <DEDUP_REMOVED lines=14> */
.L_x_8:


//--------------------- .text._ZN10dublin_gpu29hierarchical_consensus_kernelEPKhPmS2_mm --------------------------
	.section	.text._ZN10dublin_gpu29hierarchical_consensus_kernelEPKhPmS2_mm,"ax",@progbits
	.align	128
        .global         _ZN10dublin_gpu29hierarchical_consensus_kernelEPKhPmS2_mm
        .type           _ZN10dublin_gpu29hierarchical_consensus_kernelEPKhPmS2_mm,@function
        .size           _ZN10dublin_gpu29hierarchical_consensus_kernelEPKhPmS2_mm,(.L_x_9 - _ZN10dublin_gpu29hierarchical_consensus_kernelEPKhPmS2_mm)
        .other          _ZN10dublin_gpu29hierarchical_consensus_kernelEPKhPmS2_mm,@"STO_CUDA_ENTRY STV_DEFAULT"
_ZN10dublin_gpu29hierarchical_consensus_kernelEPKhPmS2_mm:
.text._ZN10dublin_gpu29hierarchical_consensus_kernelEPKhPmS2_mm:
[----:B------:R-:W-:Y:S01]  /*0000*/  LDC R1, c[0x0][0x37c] ;  /* 0x0000df00ff017b82 */ /* 0x000fe20000000800 */
[----:B------:R-:W0:Y:S07]  /*0010*/  S2R R5, SR_TID.X ;  /* 0x0000000000057919 */ /* 0x000e2e0000002100 */
[----:B------:R-:W0:Y:S08]  /*0020*/  S2UR UR4, SR_CTAID.X ;  /* 0x00000000000479c3 */ /* 0x000e300000002500 */
[----:B------:R-:W0:Y:S08]  /*0030*/  LDC R4, c[0x0][0x360] ;  /* 0x0000d800ff047b82 */ /* 0x000e300000000800 */
[----:B------:R-:W1:Y:S01]  /*0040*/  LDC.64 R2, c[0x0][0x398] ;  /* 0x0000e600ff027b82 */ /* 0x000e620000000a00 */
[----:B0-----:R-:W-:-:S05]  /*0050*/  IMAD R4, R4, UR4, R5 ;  /* 0x0000000404047c24 */ /* 0x001fca000f8e0205 */
[----:B-1----:R-:W-:-:S04]  /*0060*/  ISETP.GE.U32.AND P0, PT, R4, R2, PT ;  /* 0x000000020400720c */ /* 0x002fc80003f06070 */
[----:B------:R-:W-:-:S13]  /*0070*/  ISETP.GE.U32.AND.EX P0, PT, RZ, R3, PT, P0 ;  /* 0x00000003ff00720c */ /* 0x000fda0003f06100 */
[----:B------:R-:W-:Y:S05]  /*0080*/  @P0 EXIT ;  /* 0x000000000000094d */ /* 0x000fea0003800000 */
[----:B------:R-:W0:Y:S01]  /*0090*/  LDCU.64 UR8, c[0x0][0x3a0] ;  /* 0x00007400ff0877ac */ /* 0x000e220008000a00 */
[----:B------:R-:W-:Y:S02]  /*00a0*/  IMAD.MOV.U32 R8, RZ, RZ, RZ ;  /* 0x000000ffff087224 */ /* 0x000fe400078e00ff */
[----:B------:R-:W-:Y:S01]  /*00b0*/  IMAD.MOV.U32 R13, RZ, RZ, RZ ;  /* 0x000000ffff0d7224 */ /* 0x000fe200078e00ff */
[----:B------:R-:W1:Y:S01]  /*00c0*/  LDCU.64 UR10, c[0x0][0x358] ;  /* 0x00006b00ff0a77ac */ /* 0x000e620008000a00 */
[----:B0-----:R-:W-:-:S04]  /*00d0*/  UISETP.NE.U32.AND UP0, UPT, UR8, URZ, UPT ;  /* 0x000000ff0800728c */ /* 0x001fc8000bf05070 */
[----:B------:R-:W-:-:S09]  /*00e0*/  UISETP.NE.AND.EX UP0, UPT, UR9, URZ, UPT, UP0 ;  /* 0x000000ff0900728c */ /* 0x000fd2000bf05300 */
[----:B-1----:R-:W-:Y:S05]  /*00f0*/  BRA.U !UP0, `(.L_x_1) ;  /* 0x0000000d08607547 */ /* 0x002fea000b800000 */
[----:B------:R-:W-:Y:S01]  /*0100*/  UISETP.GE.U32.AND UP1, UPT, UR8, 0x8, UPT ;  /* 0x000000080800788c */ /* 0x000fe2000bf26070 */
[----:B------:R-:W-:Y:S01]  /*0110*/  IMAD.MOV.U32 R8, RZ, RZ, RZ ;  /* 0x000000ffff087224 */ /* 0x000fe200078e00ff */
[----:B------:R-:W-:Y:S01]  /*0120*/  ULOP3.LUT UR14, UR8, 0x7, URZ, 0xc0, !UPT ;  /* 0x00000007080e7892 */ /* 0x000fe2000f8ec0ff */
[----:B------:R-:W-:Y:S01]  /*0130*/  IMAD.MOV.U32 R13, RZ, RZ, RZ ;  /* 0x000000ffff0d7224 */ /* 0x000fe200078e00ff */
[----:B------:R-:W-:Y:S02]  /*0140*/  UISETP.GE.U32.AND.EX UP1, UPT, UR9, URZ, UPT, UP1 ;  /* 0x000000ff0900728c */ /* 0x000fe4000bf26110 */
[----:B------:R-:W-:Y:S01]  /*0150*/  UISETP.NE.U32.AND UP0, UPT, UR14, URZ, UPT ;  /* 0x000000ff0e00728c */ /* 0x000fe2000bf05070 */
[----:B------:R-:W-:Y:S01]  /*0160*/  UMOV UR6, URZ ;  /* 0x000000ff00067c82 */ /* 0x000fe20008000000 */
[----:B------:R-:W-:Y:S02]  /*0170*/  UMOV UR7, URZ ;  /* 0x000000ff00077c82 */ /* 0x000fe40008000000 */
[----:B------:R-:W-:-:S03]  /*0180*/  UISETP.NE.AND.EX UP0, UPT, URZ, URZ, UPT, UP0 ;  /* 0x000000ffff00728c */ /* 0x000fc6000bf05300 */
[----:B------:R-:W-:Y:S08]  /*0190*/  BRA.U !UP1, `(.L_x_2) ;  /* 0x00000005098c7547 */ /* 0x000ff0000b800000 */
[----:B------:R-:W0:Y:S01]  /*01a0*/  LDCU.64 UR4, c[0x0][0x380] ;  /* 0x00007000ff0477ac */ /* 0x000e220008000a00 */
[----:B------:R-:W-:Y:S01]  /*01b0*/  SHF.L.U64.HI R9, R2, 0x3, R3 ;  /* 0x0000000302097819 */ /* 0x000fe20000010203 */
[----:B------:R-:W-:Y:S02]  /*01c0*/  IMAD.MOV.U32 R8, RZ, RZ, RZ ;  /* 0x000000ffff087224 */ /* 0x000fe400078e00ff */
[----:B------:R-:W-:Y:S01]  /*01d0*/  IMAD.MOV.U32 R13, RZ, RZ, RZ ;  /* 0x000000ffff0d7224 */ /* 0x000fe200078e00ff */
[----:B------:R-:W1:Y:S01]  /*01e0*/  LDCU UR7, c[0x0][0x3a4] ;  /* 0x00007480ff0777ac */ /* 0x000e620008000800 */
[----:B------:R-:W-:Y:S01]  /*01f0*/  ULOP3.LUT UR6, UR8, 0xfffffff8, URZ, 0xc0, !UPT ;  /* 0xfffffff808067892 */ /* 0x000fe2000f8ec0ff */
[----:B0-----:R-:W-:Y:S01]  /*0200*/  IADD3 R11, P0, PT, R4, UR4, RZ ;  /* 0x00000004040b7c10 */ /* 0x001fe2000ff1e0ff */
[----:B------:R-:W-:-:S04]  /*0210*/  UMOV UR4, URZ ;  /* 0x000000ff00047c82 */ /* 0x000fc80008000000 */
[----:B------:R-:W-:Y:S01]  /*0220*/  IMAD.X R0, RZ, RZ, UR5, P0 ;  /* 0x00000005ff007e24 */ /* 0x000fe200080e06ff */
[----:B-1----:R-:W-:-:S07]  /*0230*/  UMOV UR5, URZ ;  /* 0x000000ff00057c82 */ /* 0x002fce0008000000 */
.L_x_3:
[-C--:B------:R-:W-:Y:S01]  /*0240*/  IADD3 R14, P0, PT, R11, R2.reuse, RZ ;  /* 0x000000020b0e7210 */ /* 0x080fe20007f1e0ff */
[----:B------:R-:W-:Y:S02]  /*0250*/  IMAD.MOV.U32 R6, RZ, RZ, R11 ;  /* 0x000000ffff067224 */ /* 0x000fe400078e000b */
[----:B------:R-:W-:Y:S02]  /*0260*/  IMAD.MOV.U32 R7, RZ, RZ, R0 ;  /* 0x000000ffff077224 */ /* 0x000fe400078e0000 */
[--C-:B------:R-:W-:Y:S01]  /*0270*/  IMAD.X R15, R0, 0x1, R3.reuse, P0 ;  /* 0x00000001000f7824 */ /* 0x100fe200000e0603 */
[-C--:B------:R-:W-:Y:S02]  /*0280*/  IADD3 R22, P0, PT, R14, R2.reuse, RZ ;  /* 0x000000020e167210 */ /* 0x080fe40007f1e0ff */
[----:B------:R-:W2:Y:S03]  /*0290*/  LDG.E.U8.CONSTANT R24, desc[UR10][R6.64] ;  /* 0x0000000a06187981 */ /* 0x000ea6000c1e9100 */
[----:B------:R-:W-:Y:S01]  /*02a0*/  IMAD.X R23, R15, 0x1, R3, P0 ;  /* 0x000000010f177824 */ /* 0x000fe200000e0603 */
[----:B------:R0:W3:Y:S01]  /*02b0*/  LDG.E.U8.CONSTANT R10, desc[UR10][R14.64] ;  /* 0x0000000a0e0a7981 */ /* 0x0000e2000c1e9100 */
[----:B------:R-:W-:-:S03]  /*02c0*/  IADD3 R20, P0, PT, R22, R2, RZ ;  /* 0x0000000216147210 */ /* 0x000fc60007f1e0ff */
[----:B------:R-:W4:Y:S02]  /*02d0*/  LDG.E.U8.CONSTANT R19, desc[UR10][R22.64] ;  /* 0x0000000a16137981 */ /* 0x000f24000c1e9100 */
[----:B------:R-:W-:Y:S01]  /*02e0*/  IMAD.X R21, R23, 0x1, R3, P0 ;  /* 0x0000000117157824 */ /* 0x000fe200000e0603 */
[----:B------:R-:W-:-:S04]  /*02f0*/  IADD3 R26, P0, PT, R20, R2, RZ ;  /* 0x00000002141a7210 */ /* 0x000fc80007f1e0ff */
[----:B------:R1:W5:Y:S01]  /*0300*/  LDG.E.U8.CONSTANT R20, desc[UR10][R20.64] ;  /* 0x0000000a14147981 */ /* 0x000362000c1e9100 */
[----:B------:R-:W-:Y:S01]  /*0310*/  IMAD.X R27, R21, 0x1, R3, P0 ;  /* 0x00000001151b7824 */ /* 0x000fe200000e0603 */
[----:B------:R-:W-:-:S04]  /*0320*/  IADD3 R16, P0, PT, R26, R2, RZ ;  /* 0x000000021a107210 */ /* 0x000fc80007f1e0ff */
[----:B------:R-:W5:Y:S01]  /*0330*/  LDG.E.U8.CONSTANT R12, desc[UR10][R26.64] ;  /* 0x0000000a1a0c7981 */ /* 0x000f62000c1e9100 */
[----:B------:R-:W-:-:S05]  /*0340*/  IMAD.X R17, R27, 0x1, R3, P0 ;  /* 0x000000011b117824 */ /* 0x000fca00000e0603 */
[----:B------:R1:W5:Y:S01]  /*0350*/  LDG.E.U8.CONSTANT R18, desc[UR10][R16.64] ;  /* 0x0000000a10127981 */ /* 0x000362000c1e9100 */
[----:B0-----:R-:W-:-:S05]  /*0360*/  IADD3 R14, P0, PT, R16, R2, RZ ;  /* 0x00000002100e7210 */ /* 0x001fca0007f1e0ff */
[----:B------:R-:W-:Y:S01]  /*0370*/  IMAD.X R15, R17, 0x1, R3, P0 ;  /* 0x00000001110f7824 */ /* 0x000fe200000e0603 */
[----:B------:R-:W-:-:S04]  /*0380*/  IADD3 R6, P0, PT, R14, R2, RZ ;  /* 0x000000020e067210 */ /* 0x000fc80007f1e0ff */
[----:B------:R0:W5:Y:S01]  /*0390*/  LDG.E.U8.CONSTANT R14, desc[UR10][R14.64] ;  /* 0x0000000a0e0e7981 */ /* 0x000162000c1e9100 */
[----:B------:R-:W-:-:S05]  /*03a0*/  IMAD.X R7, R15, 0x1, R3, P0 ;  /* 0x000000010f077824 */ /* 0x000fca00000e0603 */
[----:B------:R4:W5:Y:S01]  /*03b0*/  LDG.E.U8.CONSTANT R6, desc[UR10][R6.64] ;  /* 0x0000000a06067981 */ /* 0x000962000c1e9100 */
[----:B-1----:R-:W-:Y:S02]  /*03c0*/  IMAD.MOV.U32 R21, RZ, RZ, 0x1 ;  /* 0x00000001ff157424 */ /* 0x002fe400078e00ff */
[----:B------:R-:W-:-:S03]  /*03d0*/  IMAD.MOV.U32 R22, RZ, RZ, 0x2 ;  /* 0x00000002ff167424 */ /* 0x000fc600078e00ff */
[C---:B------:R-:W-:Y:S02]  /*03e0*/  SHF.L.U32 R17, R21.reuse, UR4, RZ ;  /* 0x0000000415117c19 */ /* 0x040fe400080006ff */
[----:B------:R-:W-:Y:S02]  /*03f0*/  SHF.L.U64.HI R21, R21, UR4, RZ ;  /* 0x0000000415157c19 */ /* 0x000fe400080102ff */
[----:B------:R-:W-:Y:S02]  /*0400*/  SHF.L.U64.HI R16, R22, UR4, RZ ;  /* 0x0000000416107c19 */ /* 0x000fe400080102ff */
[----:B------:R-:W-:-:S05]  /*0410*/  LEA R11, P2, R2, R11, 0x3 ;  /* 0x0000000b020b7211 */ /* 0x000fca00078418ff */
[----:B------:R-:W-:Y:S01]  /*0420*/  IMAD.X R0, R0, 0x1, R9, P2 ;  /* 0x0000000100007824 */ /* 0x000fe200010e0609 */
[----:B--2---:R-:W-:Y:S02]  /*0430*/  ISETP.NE.AND P0, PT, R24, RZ, PT ;  /* 0x000000ff1800720c */ /* 0x004fe40003f05270 */
[----:B---3--:R-:W-:Y:S02]  /*0440*/  ISETP.NE.AND P1, PT, R10, RZ, PT ;  /* 0x000000ff0a00720c */ /* 0x008fe40003f25270 */
[----:B------:R-:W-:Y:S02]  /*0450*/  SHF.L.U32 R10, R22, UR4, RZ ;  /* 0x00000004160a7c19 */ /* 0x000fe400080006ff */
[----:B------:R-:W-:Y:S02]  /*0460*/  SEL R17, R17, RZ, P0 ;  /* 0x000000ff11117207 */ /* 0x000fe40000000000 */
[----:B------:R-:W-:Y:S02]  /*0470*/  SEL R21, R21, RZ, P0 ;  /* 0x000000ff15157207 */ /* 0x000fe40000000000 */
[----:B0-----:R-:W-:-:S02]  /*0480*/  SEL R15, R10, RZ, P1 ;  /* 0x000000ff0a0f7207 */ /* 0x001fc40000800000 */
[----:B------:R-:W-:Y:S02]  /*0490*/  SEL R16, R16, RZ, P1 ;  /* 0x000000ff10107207 */ /* 0x000fe40000800000 */
[----:B------:R-:W-:Y:S01]  /*04a0*/  LOP3.LUT R15, R15, R17, R8, 0xfe, !PT ;  /* 0x000000110f0f7212 */ /* 0x000fe200078efe08 */
[----:B------:R-:W-:Y:S01]  /*04b0*/  IMAD.MOV.U32 R8, RZ, RZ, 0x8 ;  /* 0x00000008ff087424 */ /* 0x000fe200078e00ff */
[----:B------:R-:W-:Y:S01]  /*04c0*/  LOP3.LUT R16, R16, R21, R13, 0xfe, !PT ;  /* 0x0000001510107212 */ /* 0x000fe200078efe0d */
[----:B------:R-:W-:Y:S01]  /*04d0*/  IMAD.MOV.U32 R13, RZ, RZ, 0x4 ;  /* 0x00000004ff0d7424 */ /* 0x000fe200078e00ff */
[----:B----4-:R-:W-:Y:S02]  /*04e0*/  ISETP.NE.AND P0, PT, R19, RZ, PT ;  /* 0x000000ff1300720c */ /* 0x010fe40003f05270 */
[----:B------:R-:W-:Y:S02]  /*04f0*/  SHF.L.U32 R7, R8, UR4, RZ ;  /* 0x0000000408077c19 */ /* 0x000fe400080006ff */
[----:B------:R-:W-:-:S02]  /*0500*/  SHF.L.U32 R10, R13, UR4, RZ ;  /* 0x000000040d0a7c19 */ /* 0x000fc400080006ff */
[----:B-----5:R-:W-:Y:S02]  /*0510*/  ISETP.NE.AND P1, PT, R20, RZ, PT ;  /* 0x000000ff1400720c */ /* 0x020fe40003f25270 */
[----:B------:R-:W-:Y:S02]  /*0520*/  SHF.L.U64.HI R13, R13, UR4, RZ ;  /* 0x000000040d0d7c19 */ /* 0x000fe400080102ff */
[----:B------:R-:W-:Y:S02]  /*0530*/  SHF.L.U64.HI R8, R8, UR4, RZ ;  /* 0x0000000408087c19 */ /* 0x000fe400080102ff */
[----:B------:R-:W-:Y:S02]  /*0540*/  SEL R10, R10, RZ, P0 ;  /* 0x000000ff0a0a7207 */ /* 0x000fe40000000000 */
[----:B------:R-:W-:Y:S02]  /*0550*/  SEL R13, R13, RZ, P0 ;  /* 0x000000ff0d0d7207 */ /* 0x000fe40000000000 */
[----:B------:R-:W-:-:S02]  /*0560*/  SEL R7, R7, RZ, P1 ;  /* 0x000000ff07077207 */ /* 0x000fc40000800000 */
[----:B------:R-:W-:Y:S02]  /*0570*/  SEL R8, R8, RZ, P1 ;  /* 0x000000ff08087207 */ /* 0x000fe40000800000 */
[----:B------:R-:W-:Y:S01]  /*0580*/  LOP3.LUT R7, R7, R10, R15, 0xfe, !PT ;  /* 0x0000000a07077212 */ /* 0x000fe200078efe0f */
[----:B------:R-:W-:Y:S01]  /*0590*/  IMAD.MOV.U32 R10, RZ, RZ, 0x80 ;  /* 0x00000080ff0a7424 */ /* 0x000fe200078e00ff */
[----:B------:R-:W-:Y:S01]  /*05a0*/  LOP3.LUT R8, R8, R13, R16, 0xfe, !PT ;  /* 0x0000000d08087212 */ /* 0x000fe200078efe10 */
[----:B------:R-:W-:Y:S01]  /*05b0*/  IMAD.MOV.U32 R16, RZ, RZ, 0x20 ;  /* 0x00000020ff107424 */ /* 0x000fe200078e00ff */
[----:B------:R-:W-:Y:S01]  /*05c0*/  ISETP.NE.AND P0, PT, R12, RZ, PT ;  /* 0x000000ff0c00720c */ /* 0x000fe20003f05270 */
[----:B------:R-:W-:Y:S01]  /*05d0*/  IMAD.MOV.U32 R12, RZ, RZ, 0x40 ;  /* 0x00000040ff0c7424 */ /* 0x000fe200078e00ff */
[----:B------:R-:W-:Y:S01]  /*05e0*/  ISETP.NE.AND P1, PT, R18, RZ, PT ;  /* 0x000000ff1200720c */ /* 0x000fe20003f25270 */
[----:B------:R-:W-:Y:S01]  /*05f0*/  IMAD.MOV.U32 R18, RZ, RZ, 0x10 ;  /* 0x00000010ff127424 */ /* 0x000fe200078e00ff */
[----:B------:R-:W-:-:S02]  /*0600*/  SHF.L.U64.HI R17, R16, UR4, RZ ;  /* 0x0000000410117c19 */ /* 0x000fc400080102ff */
[----:B------:R-:W-:Y:S02]  /*0610*/  SHF.L.U64.HI R15, R12, UR4, RZ ;  /* 0x000000040c0f7c19 */ /* 0x000fe400080102ff */
[----:B------:R-:W-:Y:S02]  /*0620*/  SHF.L.U64.HI R19, R18, UR4, RZ ;  /* 0x0000000412137c19 */ /* 0x000fe400080102ff */
[----:B------:R-:W-:Y:S02]  /*0630*/  SHF.L.U64.HI R13, R10, UR4, RZ ;  /* 0x000000040a0d7c19 */ /* 0x000fe400080102ff */
[----:B------:R-:W-:Y:S02]  /*0640*/  SHF.L.U32 R18, R18, UR4, RZ ;  /* 0x0000000412127c19 */ /* 0x000fe400080006ff */
[----:B------:R-:W-:Y:S02]  /*0650*/  SHF.L.U32 R16, R16, UR4, RZ ;  /* 0x0000000410107c19 */ /* 0x000fe400080006ff */
[----:B------:R-:W-:-:S02]  /*0660*/  SHF.L.U32 R12, R12, UR4, RZ ;  /* 0x000000040c0c7c19 */ /* 0x000fc400080006ff */
[----:B------:R-:W-:Y:S01]  /*0670*/  SHF.L.U32 R10, R10, UR4, RZ ;  /* 0x000000040a0a7c19 */ /* 0x000fe200080006ff */
[----:B------:R-:W-:-:S04]  /*0680*/  UIADD3 UR4, UP1, UPT, UR4, 0x8, URZ ;  /* 0x0000000804047890 */ /* 0x000fc8000ff3e0ff */
[----:B------:R-:W-:Y:S02]  /*0690*/  UIADD3.X UR5, UPT, UPT, URZ, UR5, URZ, UP1, !UPT ;  /* 0x00000005ff057290 */ /* 0x000fe40008ffe4ff */
[----:B------:R-:W-:-:S04]  /*06a0*/  UIADD3 UR12, UP1, UPT, UR4, -UR6, URZ ;  /* 0x80000006040c7290 */ /* 0x000fc8000ff3e0ff */
[----:B------:R-:W-:Y:S02]  /*06b0*/  UIADD3.X UR13, UPT, UPT, UR5, ~UR9, URZ, UP1, !UPT ;  /* 0x80000009050d7290 */ /* 0x000fe40008ffe4ff */
[----:B------:R-:W-:Y:S01]  /*06c0*/  UISETP.NE.U32.AND UP1, UPT, UR12, URZ, UPT ;  /* 0x000000ff0c00728c */ /* 0x000fe2000bf25070 */
[----:B------:R-:W-:-:S03]  /*06d0*/  SEL R18, R18, RZ, P0 ;  /* 0x000000ff12127207 */ /* 0x000fc60000000000 */
[----:B------:R-:W-:Y:S01]  /*06e0*/  UISETP.NE.AND.EX UP1, UPT, UR13, URZ, UPT, UP1 ;  /* 0x000000ff0d00728c */ /* 0x000fe2000bf25310 */
[----:B------:R-:W-:Y:S02]  /*06f0*/  SEL R16, R16, RZ, P1 ;  /* 0x000000ff10107207 */ /* 0x000fe40000800000 */
[----:B------:R-:W-:Y:S02]  /*0700*/  SEL R19, R19, RZ, P0 ;  /* 0x000000ff13137207 */ /* 0x000fe40000000000 */
[----:B------:R-:W-:Y:S02]  /*0710*/  SEL R17, R17, RZ, P1 ;  /* 0x000000ff11117207 */ /* 0x000fe40000800000 */
[----:B------:R-:W-:Y:S02]  /*0720*/  ISETP.NE.AND P0, PT, R14, RZ, PT ;  /* 0x000000ff0e00720c */ /* 0x000fe40003f05270 */
[----:B------:R-:W-:Y:S02]  /*0730*/  ISETP.NE.AND P1, PT, R6, RZ, PT ;  /* 0x000000ff0600720c */ /* 0x000fe40003f25270 */
[----:B------:R-:W-:-:S02]  /*0740*/  LOP3.LUT R16, R16, R18, R7, 0xfe, !PT ;  /* 0x0000001210107212 */ /* 0x000fc400078efe07 */
[----:B------:R-:W-:Y:S02]  /*0750*/  LOP3.LUT R17, R17, R19, R8, 0xfe, !PT ;  /* 0x0000001311117212 */ /* 0x000fe400078efe08 */
[----:B------:R-:W-:Y:S02]  /*0760*/  SEL R7, R12, RZ, P0 ;  /* 0x000000ff0c077207 */ /* 0x000fe40000000000 */
[----:B------:R-:W-:Y:S02]  /*0770*/  SEL R6, R15, RZ, P0 ;  /* 0x000000ff0f067207 */ /* 0x000fe40000000000 */
[----:B------:R-:W-:Y:S02]  /*0780*/  SEL R8, R10, RZ, P1 ;  /* 0x000000ff0a087207 */ /* 0x000fe40000800000 */
[----:B------:R-:W-:Y:S02]  /*0790*/  SEL R13, R13, RZ, P1 ;  /* 0x000000ff0d0d7207 */ /* 0x000fe40000800000 */
[----:B------:R-:W-:-:S02]  /*07a0*/  LOP3.LUT R8, R8, R7, R16, 0xfe, !PT ;  /* 0x0000000708087212 */ /* 0x000fc400078efe10 */
[----:B------:R-:W-:Y:S01]  /*07b0*/  LOP3.LUT R13, R13, R6, R17, 0xfe, !PT ;  /* 0x000000060d0d7212 */ /* 0x000fe200078efe11 */
[----:B------:R-:W-:Y:S06]  /*07c0*/  BRA.U UP1, `(.L_x_3) ;  /* 0xfffffff9019c7547 */ /* 0x000fec000b83ffff */
.L_x_2:
[----:B------:R-:W-:Y:S05]  /*07d0*/  BRA.U !UP0, `(.L_x_1) ;  /* 0x0000000508a87547 */ /* 0x000fea000b800000 */
[----:B------:R-:W-:Y:S02]  /*07e0*/  UISETP.GE.U32.AND UP1, UPT, UR14, 0x4, UPT ;  /* 0x000000040e00788c */ /* 0x000fe4000bf26070 */
[----:B------:R-:W-:Y:S02]  /*07f0*/  ULOP3.LUT UR5, UR8, 0x3, URZ, 0xc0, !UPT ;  /* 0x0000000308057892 */ /* 0x000fe4000f8ec0ff */
[----:B------:R-:W-:Y:S02]  /*0800*/  UISETP.GE.U32.AND.EX UP1, UPT, URZ, URZ, UPT, UP1 ;  /* 0x000000ffff00728c */ /* 0x000fe4000bf26110 */
[----:B------:R-:W-:-:S04]  /*0810*/  UISETP.NE.U32.AND UP0, UPT, UR5, URZ, UPT ;  /* 0x000000ff0500728c */ /* 0x000fc8000bf05070 */
[----:B------:R-:W-:-:S03]  /*0820*/  UISETP.NE.AND.EX UP0, UPT, URZ, URZ, UPT, UP0 ;  /* 0x000000ffff00728c */ /* 0x000fc6000bf05300 */
[----:B------:R-:W-:Y:S08]  /*0830*/  BRA.U !UP1, `(.L_x_4) ;  /* 0x0000000109bc7547 */ /* 0x000ff0000b800000 */
[----:B------:R-:W0:Y:S01]  /*0840*/  LDCU.64 UR12, c[0x0][0x380] ;  /* 0x00007000ff0c77ac */ /* 0x000e220008000a00 */
[----:B------:R-:W-:Y:S02]  /*0850*/  IMAD.MOV.U32 R5, RZ, RZ, RZ ;  /* 0x000000ffff057224 */ /* 0x000fe400078e00ff */
[C---:B------:R-:W-:Y:S02]  /*0860*/  IMAD R0, R2.reuse, UR7, RZ ;  /* 0x0000000702007c24 */ /* 0x040fe4000f8e02ff */
[----:B------:R-:W-:-:S04]  /*0870*/  IMAD.WIDE.U32 R6, R2, UR6, R4 ;  /* 0x0000000602067c25 */ /* 0x000fc8000f8e0004 */
[----:B------:R-:W-:Y:S01]  /*0880*/  IMAD R9, R3, UR6, R0 ;  /* 0x0000000603097c24 */ /* 0x000fe2000f8e0200 */
[----:B0-----:R-:W-:-:S04]  /*0890*/  IADD3 R6, P0, PT, R6, UR12, RZ ;  /* 0x0000000c06067c10 */ /* 0x001fc8000ff1e0ff */
[----:B------:R-:W-:Y:S02]  /*08a0*/  IADD3.X R7, PT, PT, R7, UR13, R9, P0, !PT ;  /* 0x0000000d07077c10 */ /* 0x000fe400087fe409 */
[----:B------:R-:W-:-:S03]  /*08b0*/  IADD3 R10, P0, PT, R6, R2, RZ ;  /* 0x00000002060a7210 */ /* 0x000fc60007f1e0ff */
[----:B------:R0:W2:Y:S02]  /*08c0*/  LDG.E.U8.CONSTANT R6, desc[UR10][R6.64] ;  /* 0x0000000a06067981 */ /* 0x0000a4000c1e9100 */
[----:B------:R-:W-:Y:S01]  /*08d0*/  IMAD.X R11, R7, 0x1, R3, P0 ;  /* 0x00000001070b7824 */ /* 0x000fe200000e0603 */
[----:B------:R-:W-:-:S04]  /*08e0*/  IADD3 R14, P0, PT, R10, R2, RZ ;  /* 0x000000020a0e7210 */ /* 0x000fc80007f1e0ff */
[----:B------:R-:W3:Y:S01]  /*08f0*/  LDG.E.U8.CONSTANT R10, desc[UR10][R10.64] ;  /* 0x0000000a0a0a7981 */ /* 0x000ee2000c1e9100 */
[----:B------:R-:W-:Y:S01]  /*0900*/  IMAD.X R15, R11, 0x1, R3, P0 ;  /* 0x000000010b0f7824 */ /* 0x000fe200000e0603 */
[----:B------:R-:W-:-:S04]  /*0910*/  IADD3 R16, P0, PT, R14, R2, RZ ;  /* 0x000000020e107210 */ /* 0x000fc80007f1e0ff */
[----:B------:R1:W4:Y:S01]  /*0920*/  LDG.E.U8.CONSTANT R0, desc[UR10][R14.64] ;  /* 0x0000000a0e007981 */ /* 0x000322000c1e9100 */
[----:B------:R-:W-:-:S05]  /*0930*/  IMAD.X R17, R15, 0x1, R3, P0 ;  /* 0x000000010f117824 */ /* 0x000fca00000e0603 */
[----:B------:R-:W5:Y:S01]  /*0940*/  LDG.E.U8.CONSTANT R16, desc[UR10][R16.64] ;  /* 0x0000000a10107981 */ /* 0x000f62000c1e9100 */
[----:B------:R-:W-:Y:S02]  /*0950*/  IMAD.MOV.U32 R12, RZ, RZ, 0x1 ;  /* 0x00000001ff0c7424 */ /* 0x000fe400078e00ff */
[----:B0-----:R-:W-:-:S03]  /*0960*/  IMAD.MOV.U32 R7, RZ, RZ, 0x8 ;  /* 0x00000008ff077424 */ /* 0x001fc600078e00ff */
[C---:B-1----:R-:W-:Y:S02]  /*0970*/  SHF.L.U64.HI R14, R12.reuse, UR6, RZ ;  /* 0x000000060c0e7c19 */ /* 0x042fe400080102ff */
[----:B------:R-:W-:Y:S02]  /*0980*/  SHF.L.U32 R12, R12, UR6, RZ ;  /* 0x000000060c0c7c19 */ /* 0x000fe400080006ff */
[----:B--2---:R-:W-:Y:S01]  /*0990*/  ISETP.NE.AND P0, PT, R6, RZ, PT ;  /* 0x000000ff0600720c */ /* 0x004fe20003f05270 */
[----:B------:R-:W-:-:S05]  /*09a0*/  IMAD.MOV.U32 R6, RZ, RZ, 0x4 ;  /* 0x00000004ff067424 */ /* 0x000fca00078e00ff */
[----:B------:R-:W-:Y:S02]  /*09b0*/  SHF.L.U64.HI R9, R6, UR6, RZ ;  /* 0x0000000606097c19 */ /* 0x000fe400080102ff */
[----:B---3--:R-:W-:Y:S02]  /*09c0*/  ISETP.NE.AND P1, PT, R10, RZ, PT ;  /* 0x000000ff0a00720c */ /* 0x008fe40003f25270 */
[----:B----4-:R-:W-:Y:S01]  /*09d0*/  ISETP.NE.AND P2, PT, R0, RZ, PT ;  /* 0x000000ff0000720c */ /* 0x010fe20003f45270 */
[----:B------:R-:W-:Y:S01]  /*09e0*/  IMAD.MOV.U32 R0, RZ, RZ, 0x2 ;  /* 0x00000002ff007424 */ /* 0x000fe200078e00ff */
[----:B------:R-:W-:-:S04]  /*09f0*/  SHF.L.U32 R6, R6, UR6, RZ ;  /* 0x0000000606067c19 */ /* 0x000fc800080006ff */
[C---:B------:R-:W-:Y:S02]  /*0a00*/  SHF.L.U64.HI R10, R0.reuse, UR6, RZ ;  /* 0x00000006000a7c19 */ /* 0x040fe400080102ff */
[----:B------:R-:W-:Y:S02]  /*0a10*/  SHF.L.U32 R11, R0, UR6, RZ ;  /* 0x00000006000b7c19 */ /* 0x000fe400080006ff */
[C---:B------:R-:W-:Y:S02]  /*0a20*/  SHF.L.U64.HI R0, R7.reuse, UR6, RZ ;  /* 0x0000000607007c19 */ /* 0x040fe400080102ff */
[----:B------:R-:W-:Y:S02]  /*0a30*/  SEL R12, R12, RZ, P0 ;  /* 0x000000ff0c0c7207 */ /* 0x000fe40000000000 */
[----:B------:R-:W-:Y:S02]  /*0a40*/  SEL R14, R14, RZ, P0 ;  /* 0x000000ff0e0e7207 */ /* 0x000fe40000000000 */
[----:B------:R-:W-:-:S02]  /*0a50*/  SHF.L.U32 R7, R7, UR6, RZ ;  /* 0x0000000607077c19 */ /* 0x000fc400080006ff */
[----:B------:R-:W-:Y:S02]  /*0a60*/  SEL R11, R11, RZ, P1 ;  /* 0x000000ff0b0b7207 */ /* 0x000fe40000800000 */
[----:B------:R-:W-:Y:S02]  /*0a70*/  SEL R10, R10, RZ, P1 ;  /* 0x000000ff0a0a7207 */ /* 0x000fe40000800000 */
[----:B------:R-:W-:Y:S02]  /*0a80*/  SEL R6, R6, RZ, P2 ;  /* 0x000000ff06067207 */ /* 0x000fe40001000000 */
[----:B------:R-:W-:Y:S02]  /*0a90*/  SEL R9, R9, RZ, P2 ;  /* 0x000000ff09097207 */ /* 0x000fe40001000000 */
[----:B-----5:R-:W-:Y:S02]  /*0aa0*/  ISETP.NE.AND P0, PT, R16, RZ, PT ;  /* 0x000000ff1000720c */ /* 0x020fe40003f05270 */
[----:B------:R-:W-:-:S02]  /*0ab0*/  LOP3.LUT R6, R6, R12, R11, 0xfe, !PT ;  /* 0x0000000c06067212 */ /* 0x000fc400078efe0b */
[----:B------:R-:W-:Y:S02]  /*0ac0*/  LOP3.LUT R9, R9, R14, R10, 0xfe, !PT ;  /* 0x0000000e09097212 */ /* 0x000fe400078efe0a */
[----:B------:R-:W-:Y:S02]  /*0ad0*/  SEL R7, R7, RZ, P0 ;  /* 0x000000ff07077207 */ /* 0x000fe40000000000 */
[----:B------:R-:W-:Y:S01]  /*0ae0*/  SEL R0, R0, RZ, P0 ;  /* 0x000000ff00007207 */ /* 0x000fe20000000000 */
[----:B------:R-:W-:Y:S01]  /*0af0*/  UIADD3 UR6, UP1, UPT, UR6, 0x4, URZ ;  /* 0x0000000406067890 */ /* 0x000fe2000ff3e0ff */
[----:B------:R-:W-:Y:S02]  /*0b00*/  LOP3.LUT R8, R8, R6, R7, 0xfe, !PT ;  /* 0x0000000608087212 */ /* 0x000fe400078efe07 */
[----:B------:R-:W-:Y:S01]  /*0b10*/  LOP3.LUT R13, R13, R9, R0, 0xfe, !PT ;  /* 0x000000090d0d7212 */ /* 0x000fe200078efe00 */
[----:B------:R-:W-:-:S12]  /*0b20*/  UIADD3.X UR7, UPT, UPT, URZ, UR7, URZ, UP1, !UPT ;  /* 0x00000007ff077290 */ /* 0x000fd80008ffe4ff */
.L_x_4:
[----:B------:R-:W-:Y:S05]  /*0b30*/  BRA.U !UP0, `(.L_x_1) ;  /* 0x0000000108d07547 */ /* 0x000fea000b800000 */
[----:B------:R-:W-:Y:S02]  /*0b40*/  UISETP.NE.U32.AND UP1, UPT, UR5, 0x1, UPT ;  /* 0x000000010500788c */ /* 0x000fe4000bf25070 */
[----:B------:R-:W-:Y:S02]  /*0b50*/  ULOP3.LUT UR4, UR8, 0x1, URZ, 0xc0, !UPT ;  /* 0x0000000108047892 */ /* 0x000fe4000f8ec0ff */
[----:B------:R-:W-:Y:S02]  /*0b60*/  UISETP.NE.AND.EX UP1, UPT, URZ, URZ, UPT, UP1 ;  /* 0x000000ffff00728c */ /* 0x000fe4000bf25310 */
[----:B------:R-:W-:-:S04]  /*0b70*/  UISETP.NE.U32.AND UP0, UPT, UR4, 0x1, UPT ;  /* 0x000000010400788c */ /* 0x000fc8000bf05070 */
[----:B------:R-:W-:-:S03]  /*0b80*/  UISETP.NE.U32.AND.EX UP0, UPT, URZ, URZ, UPT, UP0 ;  /* 0x000000ffff00728c */ /* 0x000fc6000bf05100 */
[----:B------:R-:W-:Y:S08]  /*0b90*/  BRA.U !UP1, `(.L_x_5) ;  /* 0x0000000109707547 */ /* 0x000ff0000b800000 */
[----:B------:R-:W0:Y:S01]  /*0ba0*/  LDCU.64 UR4, c[0x0][0x380] ;  /* 0x00007000ff0477ac */ /* 0x000e220008000a00 */
[----:B------:R-:W-:Y:S02]  /*0bb0*/  IMAD.MOV.U32 R6, RZ, RZ, R4 ;  /* 0x000000ffff067224 */ /* 0x000fe400078e0004 */
[----:B------:R-:W-:Y:S02]  /*0bc0*/  IMAD.MOV.U32 R7, RZ, RZ, RZ ;  /* 0x000000ffff077224 */ /* 0x000fe400078e00ff */
[C---:B------:R-:W-:Y:S02]  /*0bd0*/  IMAD R0, R2.reuse, UR7, RZ ;  /* 0x0000000702007c24 */ /* 0x040fe4000f8e02ff */
[----:B------:R-:W-:-:S04]  /*0be0*/  IMAD.WIDE.U32 R6, R2, UR6, R6 ;  /* 0x0000000602067c25 */ /* 0x000fc8000f8e0006 */
[----:B------:R-:W-:Y:S01]  /*0bf0*/  IMAD R9, R3, UR6, R0 ;  /* 0x0000000603097c24 */ /* 0x000fe2000f8e0200 */
[----:B0-----:R-:W-:-:S04]  /*0c00*/  IADD3 R6, P0, PT, R6, UR4, RZ ;  /* 0x0000000406067c10 */ /* 0x001fc8000ff1e0ff */
[----:B------:R-:W-:Y:S02]  /*0c10*/  IADD3.X R7, PT, PT, R7, UR5, R9, P0, !PT ;  /* 0x0000000507077c10 */ /* 0x000fe400087fe409 */
[----:B------:R-:W-:-:S03]  /*0c20*/  IADD3 R10, P0, PT, R6, R2, RZ ;  /* 0x00000002060a7210 */ /* 0x000fc60007f1e0ff */
[----:B------:R-:W2:Y:S02]  /*0c30*/  LDG.E.U8.CONSTANT R6, desc[UR10][R6.64] ;  /* 0x0000000a06067981 */ /* 0x000ea4000c1e9100 */
[----:B------:R-:W-:-:S05]  /*0c40*/  IMAD.X R11, R7, 0x1, R3, P0 ;  /* 0x00000001070b7824 */ /* 0x000fca00000e0603 */
[----:B------:R-:W3:Y:S01]  /*0c50*/  LDG.E.U8.CONSTANT R10, desc[UR10][R10.64] ;  /* 0x0000000a0a0a7981 */ /* 0x000ee2000c1e9100 */
[----:B------:R-:W-:Y:S02]  /*0c60*/  IMAD.MOV.U32 R0, RZ, RZ, 0x1 ;  /* 0x00000001ff007424 */ /* 0x000fe400078e00ff */
[----:B------:R-:W-:-:S03]  /*0c70*/  IMAD.MOV.U32 R12, RZ, RZ, 0x2 ;  /* 0x00000002ff0c7424 */ /* 0x000fc600078e00ff */
[C---:B------:R-:W-:Y:S02]  /*0c80*/  SHF.L.U64.HI R9, R0.reuse, UR6, RZ ;  /* 0x0000000600097c19 */ /* 0x040fe400080102ff */
[----:B------:R-:W-:Y:S02]  /*0c90*/  SHF.L.U32 R0, R0, UR6, RZ ;  /* 0x0000000600007c19 */ /* 0x000fe400080006ff */
[C---:B------:R-:W-:Y:S02]  /*0ca0*/  SHF.L.U64.HI R14, R12.reuse, UR6, RZ ;  /* 0x000000060c0e7c19 */ /* 0x040fe400080102ff */
[----:B------:R-:W-:Y:S01]  /*0cb0*/  SHF.L.U32 R12, R12, UR6, RZ ;  /* 0x000000060c0c7c19 */ /* 0x000fe200080006ff */
[----:B------:R-:W-:-:S04]  /*0cc0*/  UIADD3 UR6, UP1, UPT, UR6, 0x2, URZ ;  /* 0x0000000206067890 */ /* 0x000fc8000ff3e0ff */
[----:B------:R-:W-:Y:S01]  /*0cd0*/  UIADD3.X UR7, UPT, UPT, URZ, UR7, URZ, UP1, !UPT ;  /* 0x00000007ff077290 */ /* 0x000fe20008ffe4ff */
[----:B--2---:R-:W-:-:S04]  /*0ce0*/  ISETP.NE.AND P0, PT, R6, RZ, PT ;  /* 0x000000ff0600720c */ /* 0x004fc80003f05270 */
[----:B------:R-:W-:Y:S02]  /*0cf0*/  SEL R7, R0, RZ, P0 ;  /* 0x000000ff00077207 */ /* 0x000fe40000000000 */
[----:B---3--:R-:W-:Y:S02]  /*0d00*/  ISETP.NE.AND P1, PT, R10, RZ, PT ;  /* 0x000000ff0a00720c */ /* 0x008fe40003f25270 */
[----:B------:R-:W-:Y:S02]  /*0d10*/  SEL R0, R9, RZ, P0 ;  /* 0x000000ff09007207 */ /* 0x000fe40000000000 */
[----:B------:R-:W-:Y:S02]  /*0d20*/  SEL R12, R12, RZ, P1 ;  /* 0x000000ff0c0c7207 */ /* 0x000fe40000800000 */
[----:B------:R-:W-:Y:S02]  /*0d30*/  SEL R14, R14, RZ, P1 ;  /* 0x000000ff0e0e7207 */ /* 0x000fe40000800000 */
[----:B------:R-:W-:-:S02]  /*0d40*/  LOP3.LUT R8, R8, R7, R12, 0xfe, !PT ;  /* 0x0000000708087212 */ /* 0x000fc400078efe0c */
[----:B------:R-:W-:-:S07]  /*0d50*/  LOP3.LUT R13, R13, R0, R14, 0xfe, !PT ;  /* 0x000000000d0d7212 */ /* 0x000fce00078efe0e */
.L_x_5:
[----:B------:R-:W-:Y:S05]  /*0d60*/  BRA.U UP0, `(.L_x_1) ;  /* 0x0000000100447547 */ /* 0x000fea000b800000 */
[----:B------:R-:W0:Y:S01]  /*0d70*/  LDCU.64 UR4, c[0x0][0x380] ;  /* 0x00007000ff0477ac */ /* 0x000e220008000a00 */
[----:B------:R-:W-:Y:S02]  /*0d80*/  IMAD.MOV.U32 R6, RZ, RZ, R4 ;  /* 0x000000ffff067224 */ /* 0x000fe400078e0004 */
[----:B------:R-:W-:Y:S02]  /*0d90*/  IMAD.MOV.U32 R7, RZ, RZ, RZ ;  /* 0x000000ffff077224 */ /* 0x000fe400078e00ff */
[C---:B------:R-:W-:Y:S02]  /*0da0*/  IMAD R0, R2.reuse, UR7, RZ ;  /* 0x0000000702007c24 */ /* 0x040fe4000f8e02ff */
[----:B------:R-:W-:-:S04]  /*0db0*/  IMAD.WIDE.U32 R6, R2, UR6, R6 ;  /* 0x0000000602067c25 */ /* 0x000fc8000f8e0006 */
[----:B------:R-:W-:Y:S01]  /*0dc0*/  IMAD R3, R3, UR6, R0 ;  /* 0x0000000603037c24 */ /* 0x000fe2000f8e0200 */
[----:B0-----:R-:W-:-:S04]  /*0dd0*/  IADD3 R2, P0, PT, R6, UR4, RZ ;  /* 0x0000000406027c10 */ /* 0x001fc8000ff1e0ff */
[----:B------:R-:W-:-:S05]  /*0de0*/  IADD3.X R3, PT, PT, R7, UR5, R3, P0, !PT ;  /* 0x0000000507037c10 */ /* 0x000fca00087fe403 */
[----:B------:R-:W2:Y:S01]  /*0df0*/  LDG.E.U8.CONSTANT R2, desc[UR10][R2.64] ;  /* 0x0000000a02027981 */ /* 0x000ea2000c1e9100 */
[----:B------:R-:W-:-:S05]  /*0e00*/  IMAD.MOV.U32 R0, RZ, RZ, 0x1 ;  /* 0x00000001ff007424 */ /* 0x000fca00078e00ff */
[C---:B------:R-:W-:Y:S02]  /*0e10*/  SHF.L.U32 R7, R0.reuse, UR6, RZ ;  /* 0x0000000600077c19 */ /* 0x040fe400080006ff */
[----:B------:R-:W-:Y:S02]  /*0e20*/  SHF.L.U64.HI R0, R0, UR6, RZ ;  /* 0x0000000600007c19 */ /* 0x000fe400080102ff */
[----:B--2---:R-:W-:-:S04]  /*0e30*/  ISETP.NE.AND P0, PT, R2, RZ, PT ;  /* 0x000000ff0200720c */ /* 0x004fc80003f05270 */
[----:B------:R-:W-:Y:S02]  /*0e40*/  SEL R7, R7, RZ, P0 ;  /* 0x000000ff07077207 */ /* 0x000fe40000000000 */
[----:B------:R-:W-:Y:S02]  /*0e50*/  SEL R0, R0, RZ, P0 ;  /* 0x000000ff00007207 */ /* 0x000fe40000000000 */
[----:B------:R-:W-:Y:S02]  /*0e60*/  LOP3.LUT R8, R7, R8, RZ, 0xfc, !PT ;  /* 0x0000000807087212 */ /* 0x000fe400078efcff */
[----:B------:R-:W-:-:S07]  /*0e70*/  LOP3.LUT R13, R0, R13, RZ, 0xfc, !PT ;  /* 0x0000000d000d7212 */ /* 0x000fce00078efcff */
.L_x_1:
[----:B------:R-:W0:Y:S01]  /*0e80*/  LDCU.64 UR4, c[0x0][0x388] ;  /* 0x00007100ff0477ac */ /* 0x000e220008000a00 */
[----:B------:R-:W-:Y:S01]  /*0e90*/  ISETP.NE.U32.AND P0, PT, R8, RZ, PT ;  /* 0x000000ff0800720c */ /* 0x000fe20003f05070 */
[----:B------:R-:W-:-:S03]  /*0ea0*/  IMAD.MOV.U32 R9, RZ, RZ, R13 ;  /* 0x000000ffff097224 */ /* 0x000fc600078e000d */
[----:B------:R-:W-:Y:S02]  /*0eb0*/  ISETP.NE.AND.EX P0, PT, R13, RZ, PT, P0 ;  /* 0x000000ff0d00720c */ /* 0x000fe40003f05300 */
[----:B0-----:R-:W-:-:S04]  /*0ec0*/  LEA R2, P1, R4, UR4, 0x3 ;  /* 0x0000000404027c11 */ /* 0x001fc8000f8218ff */
[----:B------:R-:W-:-:S05]  /*0ed0*/  LEA.HI.X R3, R4, UR5, RZ, 0x3, P1 ;  /* 0x0000000504037c11 */ /* 0x000fca00088f1cff */
[----:B------:R0:W-:Y:S02]  /*0ee0*/  STG.E.64 desc[UR10][R2.64], R8 ;  /* 0x0000000802007986 */ /* 0x0001e4000c101b0a */
[----:B------:R-:W-:Y:S05]  /*0ef0*/  @!P0 EXIT ;  /* 0x000000000000894d */ /* 0x000fea0003800000 */
[----:B------:R-:W1:Y:S01]  /*0f00*/  LDCU.64 UR4, c[0x0][0x390] ;  /* 0x00007200ff0477ac */ /* 0x000e620008000a00 */
[C---:B------:R-:W-:Y:S01]  /*0f10*/  SHF.R.U64 R0, R4.reuse, 0x3, RZ ;  /* 0x0000000304007819 */ /* 0x040fe200000012ff */
[----:B0-----:R-:W-:Y:S01]  /*0f20*/  IMAD.MOV.U32 R2, RZ, RZ, 0x1 ;  /* 0x00000001ff027424 */ /* 0x001fe200078e00ff */
[----:B------:R-:W-:Y:S02]  /*0f30*/  LOP3.LUT R5, R4, 0x3f, RZ, 0xc0, !PT ;  /* 0x0000003f04057812 */ /* 0x000fe400078ec0ff */
[----:B------:R-:W-:Y:S02]  /*0f40*/  LOP3.LUT R0, R0, 0x1ffffff8, RZ, 0xc0, !PT ;  /* 0x1ffffff800007812 */ /* 0x000fe400078ec0ff */
[CC--:B------:R-:W-:Y:S02]  /*0f50*/  SHF.L.U64.HI R3, R2.reuse, R5.reuse, RZ ;  /* 0x0000000502037219 */ /* 0x0c0fe400000102ff */
[----:B------:R-:W-:Y:S02]  /*0f60*/  SHF.L.U32 R2, R2, R5, RZ ;  /* 0x0000000502027219 */ /* 0x000fe400000006ff */
[----:B-1----:R-:W-:-:S05]  /*0f70*/  IADD3 R4, P0, PT, R0, UR4, RZ ;  /* 0x0000000400047c10 */ /* 0x002fca000ff1e0ff */
[----:B------:R-:W-:-:S05]  /*0f80*/  IMAD.X R5, RZ, RZ, UR5, P0 ;  /* 0x00000005ff057e24 */ /* 0x000fca00080e06ff */
[----:B------:R-:W-:Y:S01]  /*0f90*/  REDG.E.OR.64.STRONG.GPU desc[UR10][R4.64], R2 ;  /* 0x000000020400798e */ /* 0x000fe2000f12e50a */
[----:B------:R-:W-:Y:S05]  /*0fa0*/  EXIT ;  /* 0x000000000000794d */ /* 0x000fea0003800000 */
.L_x_6:
        /* <DEDUP_REMOVED lines=13> */
.L_x_9:


//--------------------- .text._ZN10dublin_gpu19gpu_popcount_kernelEPKmPjm --------------------------
	.section	.text._ZN10dublin_gpu19gpu_popcount_kernelEPKmPjm,"ax",@progbits
	.align	128
        .global         _ZN10dublin_gpu19gpu_popcount_kernelEPKmPjm
        .type           _ZN10dublin_gpu19gpu_popcount_kernelEPKmPjm,@function
        .size           _ZN10dublin_gpu19gpu_popcount_kernelEPKmPjm,(.L_x_10 - _ZN10dublin_gpu19gpu_popcount_kernelEPKmPjm)
        .other          _ZN10dublin_gpu19gpu_popcount_kernelEPKmPjm,@"STO_CUDA_ENTRY STV_DEFAULT"
_ZN10dublin_gpu19gpu_popcount_kernelEPKmPjm:
.text._ZN10dublin_gpu19gpu_popcount_kernelEPKmPjm:
[----:B------:R-:W-:Y:S01]  /*0000*/  LDC R1, c[0x0][0x37c] ;  /* 0x0000df00ff017b82 */ /* 0x000fe20000000800 */
[----:B------:R-:W0:Y:S07]  /*0010*/  S2R R3, SR_TID.X ;  /* 0x0000000000037919 */ /* 0x000e2e0000002100 */
[----:B------:R-:W0:Y:S01]  /*0020*/  S2UR UR4, SR_CTAID.X ;  /* 0x00000000000479c3 */ /* 0x000e220000002500 */
[----:B------:R-:W1:Y:S07]  /*0030*/  LDCU.64 UR6, c[0x0][0x390] ;  /* 0x00007200ff0677ac */ /* 0x000e6e0008000a00 */
[----:B------:R-:W0:Y:S02]  /*0040*/  LDC R0, c[0x0][0x360] ;  /* 0x0000d800ff007b82 */ /* 0x000e240000000800 */
[----:B0-----:R-:W-:-:S05]  /*0050*/  IMAD R0, R0, UR4, R3 ;  /* 0x0000000400007c24 */ /* 0x001fca000f8e0203 */
[----:B-1----:R-:W-:-:S04]  /*0060*/  ISETP.GE.U32.AND P0, PT, R0, UR6, PT ;  /* 0x0000000600007c0c */ /* 0x002fc8000bf06070 */
[----:B------:R-:W-:-:S13]  /*0070*/  ISETP.GE.U32.AND.EX P0, PT, RZ, UR7, PT, P0 ;  /* 0x00000007ff007c0c */ /* 0x000fda000bf06100 */
[----:B------:R-:W-:Y:S05]  /*0080*/  @P0 EXIT ;  /* 0x000000000000094d */ /* 0x000fea0003800000 */
[----:B------:R-:W0:Y:S01]  /*0090*/  LDCU.128 UR8, c[0x0][0x380] ;  /* 0x00007000ff0877ac */ /* 0x000e220008000c00 */
[----:B------:R-:W1:Y:S01]  /*00a0*/  LDCU.64 UR4, c[0x0][0x358] ;  /* 0x00006b00ff0477ac */ /* 0x000e620008000a00 */
[----:B0-----:R-:W-:-:S04]  /*00b0*/  LEA R2, P0, R0, UR8, 0x3 ;  /* 0x0000000800027c11 */ /* 0x001fc8000f8018ff */
[----:B------:R-:W-:-:S06]  /*00c0*/  LEA.HI.X R3, R0, UR9, RZ, 0x3, P0 ;  /* 0x0000000900037c11 */ /* 0x000fcc00080f1cff */
[----:B-1----:R-:W2:Y:S01]  /*00d0*/  LDG.E.64.CONSTANT R2, desc[UR4][R2.64] ;  /* 0x0000000402027981 */ /* 0x002ea2000c1e9b00 */
[----:B------:R-:W-:-:S04]  /*00e0*/  LEA R4, P0, R0, UR10, 0x2 ;  /* 0x0000000a00047c11 */ /* 0x000fc8000f8010ff */
[----:B------:R-:W-:Y:S01]  /*00f0*/  LEA.HI.X R5, R0, UR11, RZ, 0x2, P0 ;  /* 0x0000000b00057c11 */ /* 0x000fe200080f14ff */
[----:B--2---:R-:W-:Y:S08]  /*0100*/  POPC R6, R2 ;  /* 0x0000000200067309 */ /* 0x004ff00000000000 */
[----:B------:R-:W0:Y:S02]  /*0110*/  POPC R7, R3 ;  /* 0x0000000300077309 */ /* 0x000e240000000000 */
[----:B0-----:R-:W-:-:S05]  /*0120*/  IMAD.IADD R7, R6, 0x1, R7 ;  /* 0x0000000106077824 */ /* 0x001fca00078e0207 */
[----:B------:R-:W-:Y:S01]  /*0130*/  STG.E desc[UR4][R4.64], R7 ;  /* 0x0000000704007986 */ /* 0x000fe2000c101904 */
[----:B------:R-:W-:Y:S05]  /*0140*/  EXIT ;  /* 0x000000000000794d */ /* 0x000fea0003800000 */
.L_x_7:
        /* <DEDUP_REMOVED lines=11> */
.L_x_10:


//--------------------- .nv.shared.reserved.0     --------------------------
	.section	.nv.shared.reserved.0,"aw",@nobits
	.weak		__nv_reservedSMEM_offset_0_alias
	.size		__nv_reservedSMEM_offset_0_alias, 0, 64
	.other		__nv_reservedSMEM_offset_0_alias,@"STO_CUDA_RESERVED_SHARED STV_DEFAULT"
__nv_reservedSMEM_offset_0_alias:
	.zero		0
	.zero		64


//--------------------- .nv.constant0._ZN10dublin_gpu31tensor_algebraic_lifting_kernelEPK6__halfP7__half2m --------------------------
	.section	.nv.constant0._ZN10dublin_gpu31tensor_algebraic_lifting_kernelEPK6__halfP7__half2m,"a",@progbits
	.sectionflags	@""
	.align	4
.nv.constant0._ZN10dublin_gpu31tensor_algebraic_lifting_kernelEPK6__halfP7__half2m:
	.zero		920


//--------------------- .nv.constant0._ZN10dublin_gpu29hierarchical_consensus_kernelEPKhPmS2_mm --------------------------
	.section	.nv.constant0._ZN10dublin_gpu29hierarchical_consensus_kernelEPKhPmS2_mm,"a",@progbits
	.sectionflags	@""
	.align	4
.nv.constant0._ZN10dublin_gpu29hierarchical_consensus_kernelEPKhPmS2_mm:
	.zero		936


//--------------------- .nv.constant0._ZN10dublin_gpu19gpu_popcount_kernelEPKmPjm --------------------------
	.section	.nv.constant0._ZN10dublin_gpu19gpu_popcount_kernelEPKmPjm,"a",@progbits
	.sectionflags	@""
	.align	4
.nv.constant0._ZN10dublin_gpu19gpu_popcount_kernelEPKmPjm:
	.zero		920


//--------------------- SYMBOLS --------------------------

	.type		.nv.reservedSmem.offset0,@object
	.size		.nv.reservedSmem.offset0,0x4
